//
// Generated by NVIDIA NVVM Compiler
//
// Compiler Build ID: CL-36424714
// Cuda compilation tools, release 13.0, V13.0.88
// Based on NVVM 20.0.0
//

.version 9.0
.target sm_100
.address_size 64

	// .globl	_Z29sum_dangling_pageranks_kernelPKdPKiPdi
// _ZZ29sum_dangling_pageranks_kernelPKdPKiPdiE5sdata has been demoted

.visible .entry _Z29sum_dangling_pageranks_kernelPKdPKiPdi(
	.param .u64 .ptr .align 1 _Z29sum_dangling_pageranks_kernelPKdPKiPdi_param_0,
	.param .u64 .ptr .align 1 _Z29sum_dangling_pageranks_kernelPKdPKiPdi_param_1,
	.param .u64 .ptr .align 1 _Z29sum_dangling_pageranks_kernelPKdPKiPdi_param_2,
	.param .u32 _Z29sum_dangling_pageranks_kernelPKdPKiPdi_param_3
)
{
	.reg .pred 	%p<7>;
	.reg .b32 	%r<15>;
	.reg .b64 	%rd<11>;
	.reg .b64 	%fd<14>;
	// demoted variable
	.shared .align 8 .b8 _ZZ29sum_dangling_pageranks_kernelPKdPKiPdiE5sdata[2048];
	ld.param.u64 	%rd1, [_Z29sum_dangling_pageranks_kernelPKdPKiPdi_param_0];
	ld.param.u64 	%rd2, [_Z29sum_dangling_pageranks_kernelPKdPKiPdi_param_1];
	ld.param.u64 	%rd3, [_Z29sum_dangling_pageranks_kernelPKdPKiPdi_param_2];
	ld.param.u32 	%r7, [_Z29sum_dangling_pageranks_kernelPKdPKiPdi_param_3];
	mov.u32 	%r1, %tid.x;
	mov.u32 	%r8, %ctaid.x;
	mov.u32 	%r14, %ntid.x;
	mad.lo.s32 	%r3, %r8, %r14, %r1;
	setp.ge.u32 	%p1, %r3, %r7;
	mov.f64 	%fd13, 0d0000000000000000;
	@%p1 bra 	$L__BB0_3;
	cvta.to.global.u64 	%rd4, %rd2;
	mul.wide.u32 	%rd5, %r3, 4;
	add.s64 	%rd6, %rd4, %rd5;
	ld.global.u32 	%r9, [%rd6];
	setp.ne.s32 	%p2, %r9, 0;
	@%p2 bra 	$L__BB0_3;
	cvta.to.global.u64 	%rd7, %rd1;
	mul.wide.u32 	%rd8, %r3, 8;
	add.s64 	%rd9, %rd7, %rd8;
	ld.global.f64 	%fd5, [%rd9];
	cvt.rn.f64.s32 	%fd6, %r7;
	div.rn.f64 	%fd13, %fd5, %fd6;
$L__BB0_3:
	shl.b32 	%r10, %r1, 3;
	mov.u32 	%r11, _ZZ29sum_dangling_pageranks_kernelPKdPKiPdiE5sdata;
	add.s32 	%r4, %r11, %r10;
	st.shared.f64 	[%r4], %fd13;
	bar.sync 	0;
	setp.lt.u32 	%p3, %r14, 2;
	@%p3 bra 	$L__BB0_7;
$L__BB0_4:
	shr.u32 	%r6, %r14, 1;
	setp.ge.u32 	%p4, %r1, %r6;
	@%p4 bra 	$L__BB0_6;
	shl.b32 	%r12, %r6, 3;
	add.s32 	%r13, %r4, %r12;
	ld.shared.f64 	%fd7, [%r13];
	ld.shared.f64 	%fd8, [%r4];
	add.f64 	%fd9, %fd7, %fd8;
	st.shared.f64 	[%r4], %fd9;
$L__BB0_6:
	bar.sync 	0;
	setp.gt.u32 	%p5, %r14, 3;
	mov.u32 	%r14, %r6;
	@%p5 bra 	$L__BB0_4;
$L__BB0_7:
	setp.ne.s32 	%p6, %r1, 0;
	@%p6 bra 	$L__BB0_9;
	ld.shared.f64 	%fd10, [_ZZ29sum_dangling_pageranks_kernelPKdPKiPdiE5sdata];
	cvta.to.global.u64 	%rd10, %rd3;
	atom.global.add.f64 	%fd11, [%rd10], %fd10;
$L__BB0_9:
	ret;

}
	// .globl	_Z15pagerank_kernelPKdPdPKiS3_S3_S3_S0_diS0_
.visible .entry _Z15pagerank_kernelPKdPdPKiS3_S3_S3_S0_diS0_(
	.param .u64 .ptr .align 1 _Z15pagerank_kernelPKdPdPKiS3_S3_S3_S0_diS0__param_0,
	.param .u64 .ptr .align 1 _Z15pagerank_kernelPKdPdPKiS3_S3_S3_S0_diS0__param_1,
	.param .u64 .ptr .align 1 _Z15pagerank_kernelPKdPdPKiS3_S3_S3_S0_diS0__param_2,
	.param .u64 .ptr .align 1 _Z15pagerank_kernelPKdPdPKiS3_S3_S3_S0_diS0__param_3,
	.param .u64 .ptr .align 1 _Z15pagerank_kernelPKdPdPKiS3_S3_S3_S0_diS0__param_4,
	.param .u64 .ptr .align 1 _Z15pagerank_kernelPKdPdPKiS3_S3_S3_S0_diS0__param_5,
	.param .u64 .ptr .align 1 _Z15pagerank_kernelPKdPdPKiS3_S3_S3_S0_diS0__param_6,
	.param .f64 _Z15pagerank_kernelPKdPdPKiS3_S3_S3_S0_diS0__param_7,
	.param .u32 _Z15pagerank_kernelPKdPdPKiS3_S3_S3_S0_diS0__param_8,
	.param .u64 .ptr .align 1 _Z15pagerank_kernelPKdPdPKiS3_S3_S3_S0_diS0__param_9
)
{
	.reg .pred 	%p<26>;
	.reg .b32 	%r<61>;
	.reg .b64 	%rd<93>;
	.reg .b64 	%fd<119>;

	ld.param.u64 	%rd12, [_Z15pagerank_kernelPKdPdPKiS3_S3_S3_S0_diS0__param_0];
	ld.param.u64 	%rd7, [_Z15pagerank_kernelPKdPdPKiS3_S3_S3_S0_diS0__param_1];
	ld.param.u64 	%rd13, [_Z15pagerank_kernelPKdPdPKiS3_S3_S3_S0_diS0__param_2];
	ld.param.u64 	%rd8, [_Z15pagerank_kernelPKdPdPKiS3_S3_S3_S0_diS0__param_3];
	ld.param.u64 	%rd14, [_Z15pagerank_kernelPKdPdPKiS3_S3_S3_S0_diS0__param_4];
	ld.param.u64 	%rd9, [_Z15pagerank_kernelPKdPdPKiS3_S3_S3_S0_diS0__param_5];
	ld.param.u64 	%rd10, [_Z15pagerank_kernelPKdPdPKiS3_S3_S3_S0_diS0__param_6];
	ld.param.f64 	%fd38, [_Z15pagerank_kernelPKdPdPKiS3_S3_S3_S0_diS0__param_7];
	ld.param.u32 	%r47, [_Z15pagerank_kernelPKdPdPKiS3_S3_S3_S0_diS0__param_8];
	ld.param.u64 	%rd11, [_Z15pagerank_kernelPKdPdPKiS3_S3_S3_S0_diS0__param_9];
	cvta.to.global.u64 	%rd1, %rd12;
	cvta.to.global.u64 	%rd2, %rd14;
	cvta.to.global.u64 	%rd3, %rd13;
	mov.u32 	%r48, %ctaid.x;
	mov.u32 	%r49, %ntid.x;
	mov.u32 	%r50, %tid.x;
	mad.lo.s32 	%r1, %r48, %r49, %r50;
	setp.ge.s32 	%p1, %r1, %r47;
	@%p1 bra 	$L__BB1_43;
	cvta.to.global.u64 	%rd15, %rd8;
	mul.wide.s32 	%rd16, %r1, 4;
	add.s64 	%rd17, %rd15, %rd16;
	ld.global.u32 	%r2, [%rd17];
	setp.lt.s32 	%p2, %r2, 1;
	mov.f64 	%fd98, 0d0000000000000000;
	@%p2 bra 	$L__BB1_42;
	cvta.to.global.u64 	%rd18, %rd9;
	add.s64 	%rd20, %rd18, %rd16;
	ld.global.u32 	%r3, [%rd20];
	and.b32  	%r4, %r2, 7;
	setp.lt.u32 	%p3, %r2, 8;
	mov.f64 	%fd98, 0d0000000000000000;
	mov.b32 	%r59, 0;
	@%p3 bra 	$L__BB1_21;
	and.b32  	%r59, %r2, 2147483640;
	neg.s32 	%r57, %r59;
	mov.f64 	%fd98, 0d0000000000000000;
	mov.u32 	%r56, %r3;
$L__BB1_4:
	.pragma "nounroll";
	mul.wide.s32 	%rd21, %r56, 4;
	add.s64 	%rd22, %rd3, %rd21;
	add.s64 	%rd4, %rd22, 16;
	ld.global.u32 	%r9, [%rd22];
	mul.wide.s32 	%rd23, %r9, 4;
	add.s64 	%rd24, %rd2, %rd23;
	ld.global.u32 	%r10, [%rd24];
	setp.lt.s32 	%p4, %r10, 1;
	@%p4 bra 	$L__BB1_6;
	mul.wide.s32 	%rd25, %r9, 8;
	add.s64 	%rd26, %rd1, %rd25;
	ld.global.f64 	%fd43, [%rd26];
	cvt.rn.f64.u32 	%fd44, %r10;
	div.rn.f64 	%fd45, %fd43, %fd44;
	add.f64 	%fd98, %fd98, %fd45;
$L__BB1_6:
	ld.global.u32 	%r11, [%rd4+-12];
	mul.wide.s32 	%rd27, %r11, 4;
	add.s64 	%rd28, %rd2, %rd27;
	ld.global.u32 	%r12, [%rd28];
	setp.lt.s32 	%p5, %r12, 1;
	@%p5 bra 	$L__BB1_8;
	mul.wide.s32 	%rd29, %r11, 8;
	add.s64 	%rd30, %rd1, %rd29;
	ld.global.f64 	%fd46, [%rd30];
	cvt.rn.f64.u32 	%fd47, %r12;
	div.rn.f64 	%fd48, %fd46, %fd47;
	add.f64 	%fd98, %fd98, %fd48;
$L__BB1_8:
	ld.global.u32 	%r13, [%rd4+-8];
	mul.wide.s32 	%rd31, %r13, 4;
	add.s64 	%rd32, %rd2, %rd31;
	ld.global.u32 	%r14, [%rd32];
	setp.lt.s32 	%p6, %r14, 1;
	@%p6 bra 	$L__BB1_10;
	mul.wide.s32 	%rd33, %r13, 8;
	add.s64 	%rd34, %rd1, %rd33;
	ld.global.f64 	%fd49, [%rd34];
	cvt.rn.f64.u32 	%fd50, %r14;
	div.rn.f64 	%fd51, %fd49, %fd50;
	add.f64 	%fd98, %fd98, %fd51;
$L__BB1_10:
	ld.global.u32 	%r15, [%rd4+-4];
	mul.wide.s32 	%rd35, %r15, 4;
	add.s64 	%rd36, %rd2, %rd35;
	ld.global.u32 	%r16, [%rd36];
	setp.lt.s32 	%p7, %r16, 1;
	@%p7 bra 	$L__BB1_12;
	mul.wide.s32 	%rd37, %r15, 8;
	add.s64 	%rd38, %rd1, %rd37;
	ld.global.f64 	%fd52, [%rd38];
	cvt.rn.f64.u32 	%fd53, %r16;
	div.rn.f64 	%fd54, %fd52, %fd53;
	add.f64 	%fd98, %fd98, %fd54;
$L__BB1_12:
	ld.global.u32 	%r17, [%rd4];
	mul.wide.s32 	%rd39, %r17, 4;
	add.s64 	%rd40, %rd2, %rd39;
	ld.global.u32 	%r18, [%rd40];
	setp.lt.s32 	%p8, %r18, 1;
	@%p8 bra 	$L__BB1_14;
	mul.wide.s32 	%rd41, %r17, 8;
	add.s64 	%rd42, %rd1, %rd41;
	ld.global.f64 	%fd55, [%rd42];
	cvt.rn.f64.u32 	%fd56, %r18;
	div.rn.f64 	%fd57, %fd55, %fd56;
	add.f64 	%fd98, %fd98, %fd57;
$L__BB1_14:
	ld.global.u32 	%r19, [%rd4+4];
	mul.wide.s32 	%rd43, %r19, 4;
	add.s64 	%rd44, %rd2, %rd43;
	ld.global.u32 	%r20, [%rd44];
	setp.lt.s32 	%p9, %r20, 1;
	@%p9 bra 	$L__BB1_16;
	mul.wide.s32 	%rd45, %r19, 8;
	add.s64 	%rd46, %rd1, %rd45;
	ld.global.f64 	%fd58, [%rd46];
	cvt.rn.f64.u32 	%fd59, %r20;
	div.rn.f64 	%fd60, %fd58, %fd59;
	add.f64 	%fd98, %fd98, %fd60;
$L__BB1_16:
	ld.global.u32 	%r21, [%rd4+8];
	mul.wide.s32 	%rd47, %r21, 4;
	add.s64 	%rd48, %rd2, %rd47;
	ld.global.u32 	%r22, [%rd48];
	setp.lt.s32 	%p10, %r22, 1;
	@%p10 bra 	$L__BB1_18;
	mul.wide.s32 	%rd49, %r21, 8;
	add.s64 	%rd50, %rd1, %rd49;
	ld.global.f64 	%fd61, [%rd50];
	cvt.rn.f64.u32 	%fd62, %r22;
	div.rn.f64 	%fd63, %fd61, %fd62;
	add.f64 	%fd98, %fd98, %fd63;
$L__BB1_18:
	ld.global.u32 	%r23, [%rd4+12];
	mul.wide.s32 	%rd51, %r23, 4;
	add.s64 	%rd52, %rd2, %rd51;
	ld.global.u32 	%r24, [%rd52];
	setp.lt.s32 	%p11, %r24, 1;
	@%p11 bra 	$L__BB1_20;
	mul.wide.s32 	%rd53, %r23, 8;
	add.s64 	%rd54, %rd1, %rd53;
	ld.global.f64 	%fd64, [%rd54];
	cvt.rn.f64.u32 	%fd65, %r24;
	div.rn.f64 	%fd66, %fd64, %fd65;
	add.f64 	%fd98, %fd98, %fd66;
$L__BB1_20:
	add.s32 	%r57, %r57, 8;
	add.s32 	%r56, %r56, 8;
	setp.ne.s32 	%p12, %r57, 0;
	@%p12 bra 	$L__BB1_4;
$L__BB1_21:
	setp.eq.s32 	%p13, %r4, 0;
	@%p13 bra 	$L__BB1_42;
	and.b32  	%r28, %r2, 3;
	setp.lt.u32 	%p14, %r4, 4;
	@%p14 bra 	$L__BB1_32;
	add.s32 	%r52, %r3, %r59;
	mul.wide.s32 	%rd55, %r52, 4;
	add.s64 	%rd5, %rd3, %rd55;
	ld.global.u32 	%r29, [%rd5];
	mul.wide.s32 	%rd56, %r29, 4;
	add.s64 	%rd57, %rd2, %rd56;
	ld.global.u32 	%r30, [%rd57];
	setp.lt.s32 	%p15, %r30, 1;
	@%p15 bra 	$L__BB1_25;
	mul.wide.s32 	%rd58, %r29, 8;
	add.s64 	%rd59, %rd1, %rd58;
	ld.global.f64 	%fd68, [%rd59];
	cvt.rn.f64.u32 	%fd69, %r30;
	div.rn.f64 	%fd70, %fd68, %fd69;
	add.f64 	%fd98, %fd98, %fd70;
$L__BB1_25:
	ld.global.u32 	%r31, [%rd5+4];
	mul.wide.s32 	%rd60, %r31, 4;
	add.s64 	%rd61, %rd2, %rd60;
	ld.global.u32 	%r32, [%rd61];
	setp.lt.s32 	%p16, %r32, 1;
	@%p16 bra 	$L__BB1_27;
	mul.wide.s32 	%rd62, %r31, 8;
	add.s64 	%rd63, %rd1, %rd62;
	ld.global.f64 	%fd71, [%rd63];
	cvt.rn.f64.u32 	%fd72, %r32;
	div.rn.f64 	%fd73, %fd71, %fd72;
	add.f64 	%fd98, %fd98, %fd73;
$L__BB1_27:
	ld.global.u32 	%r33, [%rd5+8];
	mul.wide.s32 	%rd64, %r33, 4;
	add.s64 	%rd65, %rd2, %rd64;
	ld.global.u32 	%r34, [%rd65];
	setp.lt.s32 	%p17, %r34, 1;
	@%p17 bra 	$L__BB1_29;
	mul.wide.s32 	%rd66, %r33, 8;
	add.s64 	%rd67, %rd1, %rd66;
	ld.global.f64 	%fd74, [%rd67];
	cvt.rn.f64.u32 	%fd75, %r34;
	div.rn.f64 	%fd76, %fd74, %fd75;
	add.f64 	%fd98, %fd98, %fd76;
$L__BB1_29:
	ld.global.u32 	%r35, [%rd5+12];
	mul.wide.s32 	%rd68, %r35, 4;
	add.s64 	%rd69, %rd2, %rd68;
	ld.global.u32 	%r36, [%rd69];
	setp.lt.s32 	%p18, %r36, 1;
	@%p18 bra 	$L__BB1_31;
	mul.wide.s32 	%rd70, %r35, 8;
	add.s64 	%rd71, %rd1, %rd70;
	ld.global.f64 	%fd77, [%rd71];
	cvt.rn.f64.u32 	%fd78, %r36;
	div.rn.f64 	%fd79, %fd77, %fd78;
	add.f64 	%fd98, %fd98, %fd79;
$L__BB1_31:
	add.s32 	%r59, %r59, 4;
$L__BB1_32:
	setp.eq.s32 	%p19, %r28, 0;
	@%p19 bra 	$L__BB1_42;
	setp.eq.s32 	%p20, %r28, 1;
	@%p20 bra 	$L__BB1_39;
	add.s32 	%r53, %r3, %r59;
	mul.wide.s32 	%rd72, %r53, 4;
	add.s64 	%rd6, %rd3, %rd72;
	ld.global.u32 	%r39, [%rd6];
	mul.wide.s32 	%rd73, %r39, 4;
	add.s64 	%rd74, %rd2, %rd73;
	ld.global.u32 	%r40, [%rd74];
	setp.lt.s32 	%p21, %r40, 1;
	@%p21 bra 	$L__BB1_36;
	mul.wide.s32 	%rd75, %r39, 8;
	add.s64 	%rd76, %rd1, %rd75;
	ld.global.f64 	%fd81, [%rd76];
	cvt.rn.f64.u32 	%fd82, %r40;
	div.rn.f64 	%fd83, %fd81, %fd82;
	add.f64 	%fd98, %fd98, %fd83;
$L__BB1_36:
	ld.global.u32 	%r41, [%rd6+4];
	mul.wide.s32 	%rd77, %r41, 4;
	add.s64 	%rd78, %rd2, %rd77;
	ld.global.u32 	%r42, [%rd78];
	setp.lt.s32 	%p22, %r42, 1;
	@%p22 bra 	$L__BB1_38;
	mul.wide.s32 	%rd79, %r41, 8;
	add.s64 	%rd80, %rd1, %rd79;
	ld.global.f64 	%fd84, [%rd80];
	cvt.rn.f64.u32 	%fd85, %r42;
	div.rn.f64 	%fd86, %fd84, %fd85;
	add.f64 	%fd98, %fd98, %fd86;
$L__BB1_38:
	add.s32 	%r59, %r59, 2;
$L__BB1_39:
	and.b32  	%r54, %r2, 1;
	setp.eq.b32 	%p23, %r54, 1;
	not.pred 	%p24, %p23;
	@%p24 bra 	$L__BB1_42;
	add.s32 	%r55, %r3, %r59;
	mul.wide.s32 	%rd81, %r55, 4;
	add.s64 	%rd82, %rd3, %rd81;
	ld.global.u32 	%r45, [%rd82];
	mul.wide.s32 	%rd83, %r45, 4;
	add.s64 	%rd84, %rd2, %rd83;
	ld.global.u32 	%r46, [%rd84];
	setp.lt.s32 	%p25, %r46, 1;
	@%p25 bra 	$L__BB1_42;
	mul.wide.s32 	%rd85, %r45, 8;
	add.s64 	%rd86, %rd1, %rd85;
	ld.global.f64 	%fd87, [%rd86];
	cvt.rn.f64.u32 	%fd88, %r46;
	div.rn.f64 	%fd89, %fd87, %fd88;
	add.f64 	%fd98, %fd98, %fd89;
$L__BB1_42:
	cvta.to.global.u64 	%rd87, %rd11;
	ld.global.f64 	%fd90, [%rd87];
	add.f64 	%fd91, %fd98, %fd90;
	mov.f64 	%fd92, 0d3FF0000000000000;
	sub.f64 	%fd93, %fd92, %fd38;
	cvta.to.global.u64 	%rd88, %rd10;
	mul.wide.s32 	%rd89, %r1, 8;
	add.s64 	%rd90, %rd88, %rd89;
	ld.global.f64 	%fd94, [%rd90];
	mul.f64 	%fd95, %fd93, %fd94;
	fma.rn.f64 	%fd96, %fd38, %fd91, %fd95;
	cvta.to.global.u64 	%rd91, %rd7;
	add.s64 	%rd92, %rd91, %rd89;
	st.global.f64 	[%rd92], %fd96;
$L__BB1_43:
	ret;

}


// ===== COMPILED SASS (sm_100) =====

	.target	sm_100

	.elftype	@"ET_EXEC"


//--------------------- .note.nv.tkinfo           --------------------------
	.section	.note.nv.tkinfo,"",@"SHT_NOTE"
	.sectionflags	@"SHF_NOTE_NV_TKINFO"
	.tkinfo
        /*0018*/ 	.word	0x00000002
        /*0030*/ 	.string	""
        /*0030*/ 	.string	"ptxas"
        /*0030*/ 	.string	"Cuda compilation tools, release 13.0, V13.0.88"
        /*0030*/ 	.string	"Build cuda_13.0.r13.0/compiler.36424714_0"
        /*0030*/ 	.string	"-arch sm_100 -m 64 "



//--------------------- .note.nv.cuinfo           --------------------------
	.section	.note.nv.cuinfo,"",@"SHT_NOTE"
	.sectionflags	@"SHF_NOTE_NV_CUINFO"
        /*0018*/ 	.short	0x0002
        /*001a*/ 	.short	0x0064
        /*001c*/ 	.short	0x0082
	.zero		2


//--------------------- .nv.info                  --------------------------
	.section	.nv.info,"",@"SHT_CUDA_INFO"
	.align	4


	//----- nvinfo : EIATTR_REGCOUNT
	.align		4
        /*0000*/ 	.byte	0x04, 0x2f
        /*0002*/ 	.short	(.L_1 - .L_0)
	.align		4
.L_0:
        /*0004*/ 	.word	index@(_Z29sum_dangling_pageranks_kernelPKdPKiPdi)
        /*0008*/ 	.word	0x0000001a


	//----- nvinfo : EIATTR_FRAME_SIZE
	.align		4
.L_1:
        /*000c*/ 	.byte	0x04, 0x11
        /*000e*/ 	.short	(.L_3 - .L_2)
	.align		4
.L_2:
        /*0010*/ 	.word	index@($__internal_1_$__cuda_sm20_div_rn_f64_full)
        /*0014*/ 	.word	0x00000000


	//----- nvinfo : EIATTR_FRAME_SIZE
	.align		4
.L_3:
        /*0018*/ 	.byte	0x04, 0x11
        /*001a*/ 	.short	(.L_5 - .L_4)
	.align		4
.L_4:
        /*001c*/ 	.word	index@(_Z29sum_dangling_pageranks_kernelPKdPKiPdi)
        /*0020*/ 	.word	0x00000000


	//----- nvinfo : EIATTR_REGCOUNT
	.align		4
.L_5:
        /*0024*/ 	.byte	0x04, 0x2f
        /*0026*/ 	.short	(.L_7 - .L_6)
	.align		4
.L_6:
        /*0028*/ 	.word	index@(_Z15pagerank_kernelPKdPdPKiS3_S3_S3_S0_diS0_)
        /*002c*/ 	.word	0x00000026


	//----- nvinfo : EIATTR_FRAME_SIZE
	.align		4
.L_7:
        /*0030*/ 	.byte	0x04, 0x11
        /*0032*/ 	.short	(.L_9 - .L_8)
	.align		4
.L_8:
        /*0034*/ 	.word	index@($__internal_0_$__cuda_sm20_div_rn_f64_full)
        /*0038*/ 	.word	0x00000000


	//----- nvinfo : EIATTR_FRAME_SIZE
	.align		4
.L_9:
        /*003c*/ 	.byte	0x04, 0x11
        /*003e*/ 	.short	(.L_11 - .L_10)
	.align		4
.L_10:
        /*0040*/ 	.word	index@(_Z15pagerank_kernelPKdPdPKiS3_S3_S3_S0_diS0_)
        /*0044*/ 	.word	0x00000000


	//----- nvinfo : EIATTR_MIN_STACK_SIZE
	.align		4
.L_11:
        /*0048*/ 	.byte	0x04, 0x12
        /*004a*/ 	.short	(.L_13 - .L_12)
	.align		4
.L_12:
        /*004c*/ 	.word	index@(_Z15pagerank_kernelPKdPdPKiS3_S3_S3_S0_diS0_)
        /*0050*/ 	.word	0x00000000


	//----- nvinfo : EIATTR_MIN_STACK_SIZE
	.align		4
.L_13:
        /*0054*/ 	.byte	0x04, 0x12
        /*0056*/ 	.short	(.L_15 - .L_14)
	.align		4
.L_14:
        /*0058*/ 	.word	index@(_Z29sum_dangling_pageranks_kernelPKdPKiPdi)
        /*005c*/ 	.word	0x00000000
.L_15:


//--------------------- .nv.compat                --------------------------
	.section	.nv.compat,"",@"SHT_CUDA_COMPAT_INFO"
	.align	4
        /*0000*/ 	.byte	0x02, 0x09, 0x00, 0x00, 0x02, 0x02, 0x01, 0x00, 0x02, 0x05, 0x05, 0x00, 0x03, 0x07, 0x01, 0x01
        /*0010*/ 	.byte	0x02, 0x03, 0x00, 0x00, 0x02, 0x06, 0x01, 0x00, 0x04, 0x0b, 0x08, 0x00, 0x01, 0x00, 0x00, 0x00
        /*0020*/ 	.byte	0x00, 0x00, 0x00, 0x00


//--------------------- .nv.info._Z15pagerank_kernelPKdPdPKiS3_S3_S3_S0_diS0_ --------------------------
	.section	.nv.info._Z15pagerank_kernelPKdPdPKiS3_S3_S3_S0_diS0_,"",@"SHT_CUDA_INFO"
	.sectionflags	@""
	.align	4


	//----- nvinfo : EIATTR_CUDA_API_VERSION
	.align		4
        /*0000*/ 	.byte	0x04, 0x37
        /*0002*/ 	.short	(.L_17 - .L_16)
.L_16:
        /*0004*/ 	.word	0x00000082


	//----- nvinfo : EIATTR_KPARAM_INFO
	.align		4
.L_17:
        /*0008*/ 	.byte	0x04, 0x17
        /*000a*/ 	.short	(.L_19 - .L_18)
.L_18:
        /*000c*/ 	.word	0x00000000
        /*0010*/ 	.short	0x0009
        /*0012*/ 	.short	0x0048
        /*0014*/ 	.byte	0x00, 0xf5, 0x21, 0x00


	//----- nvinfo : EIATTR_KPARAM_INFO
	.align		4
.L_19:
        /*0018*/ 	.byte	0x04, 0x17
        /*001a*/ 	.short	(.L_21 - .L_20)
.L_20:
        /*001c*/ 	.word	0x00000000
        /*0020*/ 	.short	0x0008
        /*0022*/ 	.short	0x0040
        /*0024*/ 	.byte	0x00, 0xf0, 0x11, 0x00


	//----- nvinfo : EIATTR_KPARAM_INFO
	.align		4
.L_21:
        /*0028*/ 	.byte	0x04, 0x17
        /*002a*/ 	.short	(.L_23 - .L_22)
.L_22:
        /*002c*/ 	.word	0x00000000
        /*0030*/ 	.short	0x0007
        /*0032*/ 	.short	0x0038
        /*0034*/ 	.byte	0x00, 0xf0, 0x21, 0x00


	//----- nvinfo : EIATTR_KPARAM_INFO
	.align		4
.L_23:
        /*0038*/ 	.byte	0x04, 0x17
        /*003a*/ 	.short	(.L_25 - .L_24)
.L_24:
        /*003c*/ 	.word	0x00000000
        /*0040*/ 	.short	0x0006
        /*0042*/ 	.short	0x0030
        /*0044*/ 	.byte	0x00, 0xf5, 0x21, 0x00


	//----- nvinfo : EIATTR_KPARAM_INFO
	.align		4
.L_25:
        /*0048*/ 	.byte	0x04, 0x17
        /*004a*/ 	.short	(.L_27 - .L_26)
.L_26:
        /*004c*/ 	.word	0x00000000
        /*0050*/ 	.short	0x0005
        /*0052*/ 	.short	0x0028
        /*0054*/ 	.byte	0x00, 0xf5, 0x21, 0x00


	//----- nvinfo : EIATTR_KPARAM_INFO
	.align		4
.L_27:
        /*0058*/ 	.byte	0x04, 0x17
        /*005a*/ 	.short	(.L_29 - .L_28)
.L_28:
        /*005c*/ 	.word	0x00000000
        /*0060*/ 	.short	0x0004
        /*0062*/ 	.short	0x0020
        /*0064*/ 	.byte	0x00, 0xf5, 0x21, 0x00


	//----- nvinfo : EIATTR_KPARAM_INFO
	.align		4
.L_29:
        /*0068*/ 	.byte	0x04, 0x17
        /*006a*/ 	.short	(.L_31 - .L_30)
.L_30:
        /*006c*/ 	.word	0x00000000
        /*0070*/ 	.short	0x0003
        /*0072*/ 	.short	0x0018
        /*0074*/ 	.byte	0x00, 0xf5, 0x21, 0x00


	//----- nvinfo : EIATTR_KPARAM_INFO
	.align		4
.L_31:
        /*0078*/ 	.byte	0x04, 0x17
        /*007a*/ 	.short	(.L_33 - .L_32)
.L_32:
        /*007c*/ 	.word	0x00000000
        /*0080*/ 	.short	0x0002
        /*0082*/ 	.short	0x0010
        /*0084*/ 	.byte	0x00, 0xf5, 0x21, 0x00


	//----- nvinfo : EIATTR_KPARAM_INFO
	.align		4
.L_33:
        /*0088*/ 	.byte	0x04, 0x17
        /*008a*/ 	.short	(.L_35 - .L_34)
.L_34:
        /*008c*/ 	.word	0x00000000
        /*0090*/ 	.short	0x0001
        /*0092*/ 	.short	0x0008
        /*0094*/ 	.byte	0x00, 0xf5, 0x21, 0x00


	//----- nvinfo : EIATTR_KPARAM_INFO
	.align		4
.L_35:
        /*0098*/ 	.byte	0x04, 0x17
        /*009a*/ 	.short	(.L_37 - .L_36)
.L_36:
        /*009c*/ 	.word	0x00000000
        /*00a0*/ 	.short	0x0000
        /*00a2*/ 	.short	0x0000
        /*00a4*/ 	.byte	0x00, 0xf5, 0x21, 0x00


	//----- nvinfo : EIATTR_SPARSE_MMA_MASK
	.align		4
.L_37:
        /*00a8*/ 	.byte	0x03, 0x50
        /*00aa*/ 	.short	0x0000


	//----- nvinfo : EIATTR_MAXREG_COUNT
	.align		4
        /*00ac*/ 	.byte	0x03, 0x1b
        /*00ae*/ 	.short	0x00ff


	//----- nvinfo : EIATTR_MERCURY_ISA_VERSION
	.align		4
        /*00b0*/ 	.byte	0x03, 0x5f
        /*00b2*/ 	.short	0x0101


	//----- nvinfo : EIATTR_VRC_CTA_INIT_COUNT
	.align		4
        /*00b4*/ 	.byte	0x02, 0x4a
	.zero		1
	.zero		1


	//----- nvinfo : EIATTR_EXIT_INSTR_OFFSETS
	.align		4
        /*00b8*/ 	.byte	0x04, 0x1c
        /*00ba*/ 	.short	(.L_39 - .L_38)


	//   ....[0]....
.L_38:
        /*00bc*/ 	.word	0x00000070


	//   ....[1]....
        /*00c0*/ 	.word	0x000022c0


	//----- nvinfo : EIATTR_CRS_STACK_SIZE
	.align		4
.L_39:
        /*00c4*/ 	.byte	0x04, 0x1e
        /*00c6*/ 	.short	(.L_41 - .L_40)
.L_40:
        /*00c8*/ 	.word	0x00000000


	//----- nvinfo : EIATTR_CBANK_PARAM_SIZE
	.align		4
.L_41:
        /*00cc*/ 	.byte	0x03, 0x19
        /*00ce*/ 	.short	0x0050


	//----- nvinfo : EIATTR_PARAM_CBANK
	.align		4
        /*00d0*/ 	.byte	0x04, 0x0a
        /*00d2*/ 	.short	(.L_43 - .L_42)
	.align		4
.L_42:
        /*00d4*/ 	.word	index@(.nv.constant0._Z15pagerank_kernelPKdPdPKiS3_S3_S3_S0_diS0_)
        /*00d8*/ 	.short	0x0380
        /*00da*/ 	.short	0x0050


	//----- nvinfo : EIATTR_SW_WAR
	.align		4
.L_43:
        /*00dc*/ 	.byte	0x04, 0x36
        /*00de*/ 	.short	(.L_45 - .L_44)
.L_44:
        /*00e0*/ 	.word	0x00000008
.L_45:


//--------------------- .nv.info._Z29sum_dangling_pageranks_kernelPKdPKiPdi --------------------------
	.section	.nv.info._Z29sum_dangling_pageranks_kernelPKdPKiPdi,"",@"SHT_CUDA_INFO"
	.sectionflags	@""
	.align	4


	//----- nvinfo : EIATTR_CUDA_API_VERSION
	.align		4
        /*0000*/ 	.byte	0x04, 0x37
        /*0002*/ 	.short	(.L_47 - .L_46)
.L_46:
        /*0004*/ 	.word	0x00000082


	//----- nvinfo : EIATTR_KPARAM_INFO
	.align		4
.L_47:
        /*0008*/ 	.byte	0x04, 0x17
        /*000a*/ 	.short	(.L_49 - .L_48)
.L_48:
        /*000c*/ 	.word	0x00000000
        /*0010*/ 	.short	0x0003
        /*0012*/ 	.short	0x0018
        /*0014*/ 	.byte	0x00, 0xf0, 0x11, 0x00


	//----- nvinfo : EIATTR_KPARAM_INFO
	.align		4
.L_49:
        /*0018*/ 	.byte	0x04, 0x17
        /*001a*/ 	.short	(.L_51 - .L_50)
.L_50:
        /*001c*/ 	.word	0x00000000
        /*0020*/ 	.short	0x0002
        /*0022*/ 	.short	0x0010
        /*0024*/ 	.byte	0x00, 0xf5, 0x21, 0x00


	//----- nvinfo : EIATTR_KPARAM_INFO
	.align		4
.L_51:
        /*0028*/ 	.byte	0x04, 0x17
        /*002a*/ 	.short	(.L_53 - .L_52)
.L_52:
        /*002c*/ 	.word	0x00000000
        /*0030*/ 	.short	0x0001
        /*0032*/ 	.short	0x0008
        /*0034*/ 	.byte	0x00, 0xf5, 0x21, 0x00


	//----- nvinfo : EIATTR_KPARAM_INFO
	.align		4
.L_53:
        /*0038*/ 	.byte	0x04, 0x17
        /*003a*/ 	.short	(.L_55 - .L_54)
.L_54:
        /*003c*/ 	.word	0x00000000
        /*0040*/ 	.short	0x0000
        /*0042*/ 	.short	0x0000
        /*0044*/ 	.byte	0x00, 0xf5, 0x21, 0x00


	//----- nvinfo : EIATTR_SPARSE_MMA_MASK
	.align		4
.L_55:
        /*0048*/ 	.byte	0x03, 0x50
        /*004a*/ 	.short	0x0000


	//----- nvinfo : EIATTR_MAXREG_COUNT
	.align		4
        /*004c*/ 	.byte	0x03, 0x1b
        /*004e*/ 	.short	0x00ff


	//----- nvinfo : EIATTR_NUM_BARRIERS
	.align		4
        /*0050*/ 	.byte	0x02, 0x4c
        /*0052*/ 	.byte	0x01
	.zero		1


	//----- nvinfo : EIATTR_MERCURY_ISA_VERSION
	.align		4
        /*0054*/ 	.byte	0x03, 0x5f
        /*0056*/ 	.short	0x0101


	//----- nvinfo : EIATTR_VRC_CTA_INIT_COUNT
	.align		4
        /*0058*/ 	.byte	0x02, 0x4a
	.zero		1
	.zero		1


	//----- nvinfo : EIATTR_EXIT_INSTR_OFFSETS
	.align		4
        /*005c*/ 	.byte	0x04, 0x1c
        /*005e*/ 	.short	(.L_57 - .L_56)


	//   ....[0]....
.L_56:
        /*0060*/ 	.word	0x000003d0


	//   ....[1]....
        /*0064*/ 	.word	0x00000440


	//----- nvinfo : EIATTR_CRS_STACK_SIZE
	.align		4
.L_57:
        /*0068*/ 	.byte	0x04, 0x1e
        /*006a*/ 	.short	(.L_59 - .L_58)
.L_58:
        /*006c*/ 	.word	0x00000000


	//----- nvinfo : EIATTR_CBANK_PARAM_SIZE
	.align		4
.L_59:
        /*0070*/ 	.byte	0x03, 0x19
        /*0072*/ 	.short	0x001c


	//----- nvinfo : EIATTR_PARAM_CBANK
	.align		4
        /*0074*/ 	.byte	0x04, 0x0a
        /*0076*/ 	.short	(.L_61 - .L_60)
	.align		4
.L_60:
        /*0078*/ 	.word	index@(.nv.constant0._Z29sum_dangling_pageranks_kernelPKdPKiPdi)
        /*007c*/ 	.short	0x0380
        /*007e*/ 	.short	0x001c


	//----- nvinfo : EIATTR_SW_WAR
	.align		4
.L_61:
        /*0080*/ 	.byte	0x04, 0x36
        /*0082*/ 	.short	(.L_63 - .L_62)
.L_62:
        /*0084*/ 	.word	0x00000008
.L_63:


//--------------------- .nv.callgraph             --------------------------
	.section	.nv.callgraph,"",@"SHT_CUDA_CALLGRAPH"
	.align	4
	.sectionentsize	8
	.align		4
        /*0000*/ 	.word	0x00000000
	.align		4
        /*0004*/ 	.word	0xffffffff
	.align		4
        /*0008*/ 	.word	0x00000000
	.align		4
        /*000c*/ 	.word	0xfffffffe
	.align		4
        /*0010*/ 	.word	0x00000000
	.align		4
        /*0014*/ 	.word	0xfffffffd
	.align		4
        /*0018*/ 	.word	0x00000000
	.align		4
        /*001c*/ 	.word	0xfffffffc


//--------------------- .text._Z15pagerank_kernelPKdPdPKiS3_S3_S3_S0_diS0_ --------------------------
	.section	.text._Z15pagerank_kernelPKdPdPKiS3_S3_S3_S0_diS0_,"ax",@progbits
	.align	128
        .global         _Z15pagerank_kernelPKdPdPKiS3_S3_S3_S0_diS0_
        .type           _Z15pagerank_kernelPKdPdPKiS3_S3_S3_S0_diS0_,@function
        .size           _Z15pagerank_kernelPKdPdPKiS3_S3_S3_S0_diS0_,(.L_x_84 - _Z15pagerank_kernelPKdPdPKiS3_S3_S3_S0_diS0_)
        .other          _Z15pagerank_kernelPKdPdPKiS3_S3_S3_S0_diS0_,@"STO_CUDA_ENTRY STV_DEFAULT"
_Z15pagerank_kernelPKdPdPKiS3_S3_S3_S0_diS0_:
.text._Z15pagerank_kernelPKdPdPKiS3_S3_S3_S0_diS0_:
[----:B------:R-:W-:Y:S01]  /*0000*/  LDC R1, c[0x0][0x37c] ;  /* 0x0000df00ff017b82 */ /* 0x000fe20000000800 */
[----:B------:R-:W0:Y:S07]  /*0010*/  S2R R3, SR_TID.X ;  /* 0x0000000000037919 */ /* 0x000e2e0000002100 */
[----:B------:R-:W0:Y:S01]  /*0020*/  S2UR UR4, SR_CTAID.X ;  /* 0x00000000000479c3 */ /* 0x000e220000002500 */
[----:B------:R-:W1:Y:S07]  /*0030*/  LDCU UR5, c[0x0][0x3c0] ;  /* 0x00007800ff0577ac */ /* 0x000e6e0008000800 */
[----:B------:R-:W0:Y:S02]  /*0040*/  LDC R2, c[0x0][0x360] ;  /* 0x0000d800ff027b82 */ /* 0x000e240000000800 */
[----:B0-----:R-:W-:-:S05]  /*0050*/  IMAD R2, R2, UR4, R3 ;  /* 0x0000000402027c24 */ /* 0x001fca000f8e0203 */
[----:B-1----:R-:W-:-:S13]  /*0060*/  ISETP.GE.AND P0, PT, R2, UR5, PT ;  /* 0x0000000502007c0c */ /* 0x002fda000bf06270 */
[----:B------:R-:W-:Y:S05]  /*0070*/  @P0 EXIT ;  /* 0x000000000000094d */ /* 0x000fea0003800000 */
[----:B------:R-:W0:Y:S01]  /*0080*/  LDC.64 R4, c[0x0][0x398] ;  /* 0x0000e600ff047b82 */ /* 0x000e220000000a00 */
[----:B------:R-:W1:Y:S01]  /*0090*/  LDCU.64 UR4, c[0x0][0x358] ;  /* 0x00006b00ff0477ac */ /* 0x000e620008000a00 */
[----:B0-----:R-:W-:-:S05]  /*00a0*/  IMAD.WIDE R4, R2, 0x4, R4 ;  /* 0x0000000402047825 */ /* 0x001fca00078e0204 */
[----:B-1----:R-:W2:Y:S01]  /*00b0*/  LDG.E R3, desc[UR4][R4.64] ;  /* 0x0000000404037981 */ /* 0x002ea2000c1e1900 */
[----:B------:R-:W-:Y:S01]  /*00c0*/  BSSY.RECONVERGENT B1, `(.L_x_0) ;  /* 0x0000212000017945 */ /* 0x000fe20003800200 */
[----:B------:R-:W-:Y:S02]  /*00d0*/  CS2R R14, SRZ ;  /* 0x00000000000e7805 */ /* 0x000fe4000001ff00 */
[----:B--2---:R-:W-:-:S13]  /*00e0*/  ISETP.GE.AND P0, PT, R3, 0x1, PT ;  /* 0x000000010300780c */ /* 0x004fda0003f06270 */
[----:B------:R-:W-:Y:S05]  /*00f0*/  @!P0 BRA `(.L_x_1) ;  /* 0x0000002000388947 */ /* 0x000fea0003800000 */
[----:B------:R-:W0:Y:S02]  /*0100*/  LDC.64 R8, c[0x0][0x3a8] ;  /* 0x0000ea00ff087b82 */ /* 0x000e240000000a00 */
[----:B0-----:R-:W-:-:S05]  /*0110*/  IMAD.WIDE R8, R2, 0x4, R8 ;  /* 0x0000000402087825 */ /* 0x001fca00078e0208 */
[----:B------:R0:W5:Y:S01]  /*0120*/  LDG.E R4, desc[UR4][R8.64] ;  /* 0x0000000408047981 */ /* 0x000162000c1e1900 */
[C---:B------:R-:W-:Y:S01]  /*0130*/  ISETP.GE.U32.AND P0, PT, R3.reuse, 0x8, PT ;  /* 0x000000080300780c */ /* 0x040fe20003f06070 */
[----:B------:R-:W-:Y:S01]  /*0140*/  BSSY.RECONVERGENT B0, `(.L_x_2) ;  /* 0x0000109000007945 */ /* 0x000fe20003800200 */
[----:B------:R-:W-:Y:S01]  /*0150*/  LOP3.LUT R5, R3, 0x7, RZ, 0xc0, !PT ;  /* 0x0000000703057812 */ /* 0x000fe200078ec0ff */
[----:B------:R-:W-:Y:S01]  /*0160*/  IMAD.MOV.U32 R7, RZ, RZ, RZ ;  /* 0x000000ffff077224 */ /* 0x000fe200078e00ff */
[----:B------:R-:W-:-:S09]  /*0170*/  CS2R R14, SRZ ;  /* 0x00000000000e7805 */ /* 0x000fd2000001ff00 */
[----:B0-----:R-:W-:Y:S05]  /*0180*/  @!P0 BRA `(.L_x_3) ;  /* 0x0000001000108947 */ /* 0x001fea0003800000 */
[----:B------:R-:W0:Y:S01]  /*0190*/  LDC.64 R12, c[0x0][0x3a0] ;  /* 0x0000e800ff0c7b82 */ /* 0x000e220000000a00 */
[----:B------:R-:W-:Y:S01]  /*01a0*/  LOP3.LUT R7, R3, 0x7ffffff8, RZ, 0xc0, !PT ;  /* 0x7ffffff803077812 */ /* 0x000fe200078ec0ff */
[----:B-----5:R-:W-:Y:S01]  /*01b0*/  IMAD.MOV.U32 R33, RZ, RZ, R4 ;  /* 0x000000ffff217224 */ /* 0x020fe200078e0004 */
[----:B------:R-:W-:-:S03]  /*01c0*/  CS2R R14, SRZ ;  /* 0x00000000000e7805 */ /* 0x000fc6000001ff00 */
[----:B------:R-:W-:Y:S02]  /*01d0*/  IMAD.MOV R6, RZ, RZ, -R7 ;  /* 0x000000ffff067224 */ /* 0x000fe400078e0a07 */
[----:B------:R-:W1:Y:S08]  /*01e0*/  LDC.64 R10, c[0x0][0x380] ;  /* 0x0000e000ff0a7b82 */ /* 0x000e700000000a00 */
[----:B------:R-:W2:Y:S02]  /*01f0*/  LDC.64 R8, c[0x0][0x390] ;  /* 0x0000e400ff087b82 */ /* 0x000ea40000000a00 */
.L_x_36:
[----:B--2---:R-:W-:-:S05]  /*0200*/  IMAD.WIDE R16, R33, 0x4, R8 ;  /* 0x0000000421107825 */ /* 0x004fca00078e0208 */
[----:B------:R-:W0:Y:S02]  /*0210*/  LDG.E R23, desc[UR4][R16.64] ;  /* 0x0000000410177981 */ /* 0x000e24000c1e1900 */
[----:B0-----:R-:W-:-:S05]  /*0220*/  IMAD.WIDE R18, R23, 0x4, R12 ;  /* 0x0000000417127825 */ /* 0x001fca00078e020c */
[----:B------:R-:W2:Y:S01]  /*0230*/  LDG.E R20, desc[UR4][R18.64] ;  /* 0x0000000412147981 */ /* 0x000ea2000c1e1900 */
[----:B------:R-:W-:Y:S01]  /*0240*/  VIADD R6, R6, 0x8 ;  /* 0x0000000806067836 */ /* 0x000fe20000000000 */
[----:B------:R-:W-:Y:S04]  /*0250*/  BSSY.RECONVERGENT B3, `(.L_x_4) ;  /* 0x000001c000037945 */ /* 0x000fe80003800200 */
[----:B------:R-:W-:Y:S02]  /*0260*/  ISETP.NE.AND P1, PT, R6, RZ, PT ;  /* 0x000000ff0600720c */ /* 0x000fe40003f25270 */
[----:B--2---:R-:W-:-:S13]  /*0270*/  ISETP.GE.AND P0, PT, R20, 0x1, PT ;  /* 0x000000011400780c */ /* 0x004fda0003f06270 */
[----:B------:R-:W-:Y:S05]  /*0280*/  @!P0 BRA `(.L_x_5) ;  /* 0x0000000000608947 */ /* 0x000fea0003800000 */
[----:B-1----:R-:W-:-:S06]  /*0290*/  IMAD.WIDE R22, R23, 0x8, R10 ;  /* 0x0000000817167825 */ /* 0x002fcc00078e020a */
[----:B------:R-:W2:Y:S01]  /*02a0*/  LDG.E.64 R22, desc[UR4][R22.64] ;  /* 0x0000000416167981 */ /* 0x000ea2000c1e1b00 */
[----:B------:R-:W0:Y:S01]  /*02b0*/  I2F.F64.U32 R20, R20 ;  /* 0x0000001400147312 */ /* 0x000e220000201800 */
[----:B------:R-:W-:Y:S01]  /*02c0*/  IMAD.MOV.U32 R18, RZ, RZ, 0x1 ;  /* 0x00000001ff127424 */ /* 0x000fe200078e00ff */
[----:B------:R-:W-:Y:S06]  /*02d0*/  BSSY.RECONVERGENT B4, `(.L_x_6) ;  /* 0x0000012000047945 */ /* 0x000fec0003800200 */
[----:B0-----:R-:W0:Y:S02]  /*02e0*/  MUFU.RCP64H R19, R21 ;  /* 0x0000001500137308 */ /* 0x001e240000001800 */
[----:B0-----:R-:W-:-:S08]  /*02f0*/  DFMA R24, -R20, R18, 1 ;  /* 0x3ff000001418742b */ /* 0x001fd00000000112 */
[----:B------:R-:W-:-:S08]  /*0300*/  DFMA R24, R24, R24, R24 ;  /* 0x000000181818722b */ /* 0x000fd00000000018 */
[----:B------:R-:W-:-:S08]  /*0310*/  DFMA R24, R18, R24, R18 ;  /* 0x000000181218722b */ /* 0x000fd00000000012 */
[----:B------:R-:W-:-:S08]  /*0320*/  DFMA R18, -R20, R24, 1 ;  /* 0x3ff000001412742b */ /* 0x000fd00000000118 */
[----:B------:R-:W-:-:S08]  /*0330*/  DFMA R18, R24, R18, R24 ;  /* 0x000000121812722b */ /* 0x000fd00000000018 */
[----:B--2---:R-:W-:Y:S01]  /*0340*/  DMUL R24, R22, R18 ;  /* 0x0000001216187228 */ /* 0x004fe20000000000 */
[----:B------:R-:W-:-:S07]  /*0350*/  FSETP.GEU.AND P2, PT, |R23|, 6.5827683646048100446e-37, PT ;  /* 0x036000001700780b */ /* 0x000fce0003f4e200 */
[----:B------:R-:W-:-:S08]  /*0360*/  DFMA R26, -R20, R24, R22 ;  /* 0x00000018141a722b */ /* 0x000fd00000000116 */
[----:B------:R-:W-:-:S10]  /*0370*/  DFMA R18, R18, R26, R24 ;  /* 0x0000001a1212722b */ /* 0x000fd40000000018 */
[----:B------:R-:W-:-:S05]  /*0380*/  FFMA R0, RZ, R21, R19 ;  /* 0x00000015ff007223 */ /* 0x000fca0000000013 */
[----:B------:R-:W-:-:S13]  /*0390*/  FSETP.GT.AND P0, PT, |R0|, 1.469367938527859385e-39, PT ;  /* 0x001000000000780b */ /* 0x000fda0003f04200 */
[----:B------:R-:W-:Y:S05]  /*03a0*/  @P0 BRA P2, `(.L_x_7) ;  /* 0x0000000000100947 */ /* 0x000fea0001000000 */
[----:B------:R-:W-:-:S07]  /*03b0*/  MOV R0, 0x3d0 ;  /* 0x000003d000007802 */ /* 0x000fce0000000f00 */
[----:B------:R-:W-:Y:S05]  /*03c0*/  CALL.REL.NOINC `($__internal_0_$__cuda_sm20_div_rn_f64_full) ;  /* 0x0000001c00c07944 */ /* 0x000fea0003c00000 */
[----:B------:R-:W-:Y:S02]  /*03d0*/  IMAD.MOV.U32 R18, RZ, RZ, R28 ;  /* 0x000000ffff127224 */ /* 0x000fe400078e001c */
[----:B------:R-:W-:-:S07]  /*03e0*/  IMAD.MOV.U32 R19, RZ, RZ, R29 ;  /* 0x000000ffff137224 */ /* 0x000fce00078e001d */
.L_x_7:
[----:B------:R-:W-:Y:S05]  /*03f0*/  BSYNC.RECONVERGENT B4 ;  /* 0x0000000000047941 */ /* 0x000fea0003800200 */
.L_x_6:
[----:B------:R-:W-:-:S11]  /*0400*/  DADD R14, R14, R18 ;  /* 0x000000000e0e7229 */ /* 0x000fd60000000012 */
.L_x_5:
[----:B------:R-:W-:Y:S05]  /*0410*/  BSYNC.RECONVERGENT B3 ;  /* 0x0000000000037941 */ /* 0x000fea0003800200 */
.L_x_4:
[----:B------:R-:W2:Y:S02]  /*0420*/  LDG.E R23, desc[UR4][R16.64+0x4] ;  /* 0x0000040410177981 */ /* 0x000ea4000c1e1900 */
[----:B--2---:R-:W-:-:S05]  /*0430*/  IMAD.WIDE R18, R23, 0x4, R12 ;  /* 0x0000000417127825 */ /* 0x004fca00078e020c */
[----:B------:R-:W2:Y:S01]  /*0440*/  LDG.E R20, desc[UR4][R18.64] ;  /* 0x0000000412147981 */ /* 0x000ea2000c1e1900 */
[----:B------:R-:W-:Y:S01]  /*0450*/  BSSY.RECONVERGENT B3, `(.L_x_8) ;  /* 0x000001b000037945 */ /* 0x000fe20003800200 */
[----:B--2---:R-:W-:-:S13]  /*0460*/  ISETP.GE.AND P0, PT, R20, 0x1, PT ;  /* 0x000000011400780c */ /* 0x004fda0003f06270 */
[----:B------:R-:W-:Y:S05]  /*0470*/  @!P0 BRA `(.L_x_9) ;  /* 0x0000000000608947 */ /* 0x000fea0003800000 */
[----:B-1----:R-:W-:-:S06]  /*0480*/  IMAD.WIDE R22, R23, 0x8, R10 ;  /* 0x0000000817167825 */ /* 0x002fcc00078e020a */
[----:B------:R-:W2:Y:S01]  /*0490*/  LDG.E.64 R22, desc[UR4][R22.64] ;  /* 0x0000000416167981 */ /* 0x000ea2000c1e1b00 */
[----:B------:R-:W0:Y:S01]  /*04a0*/  I2F.F64.U32 R20, R20 ;  /* 0x0000001400147312 */ /* 0x000e220000201800 */
[----:B------:R-:W-:Y:S01]  /*04b0*/  MOV R18, 0x1 ;  /* 0x0000000100127802 */ /* 0x000fe20000000f00 */
        /* <DEDUP_REMOVED lines=18> */
.L_x_11:
[----:B------:R-:W-:Y:S05]  /*05e0*/  BSYNC.RECONVERGENT B4 ;  /* 0x0000000000047941 */ /* 0x000fea0003800200 */
.L_x_10:
[----:B------:R-:W-:-:S11]  /*05f0*/  DADD R14, R14, R18 ;  /* 0x000000000e0e7229 */ /* 0x000fd60000000012 */
.L_x_9:
[----:B------:R-:W-:Y:S05]  /*0600*/  BSYNC.RECONVERGENT B3 ;  /* 0x0000000000037941 */ /* 0x000fea0003800200 */
.L_x_8:
        /* <DEDUP_REMOVED lines=28> */
.L_x_15:
[----:B------:R-:W-:Y:S05]  /*07d0*/  BSYNC.RECONVERGENT B4 ;  /* 0x0000000000047941 */ /* 0x000fea0003800200 */
.L_x_14:
[----:B------:R-:W-:-:S11]  /*07e0*/  DADD R14, R14, R18 ;  /* 0x000000000e0e7229 */ /* 0x000fd60000000012 */
.L_x_13:
[----:B------:R-:W-:Y:S05]  /*07f0*/  BSYNC.RECONVERGENT B3 ;  /* 0x0000000000037941 */ /* 0x000fea0003800200 */
.L_x_12:
        /* <DEDUP_REMOVED lines=26> */
[----:B------:R-:W-:Y:S01]  /*09a0*/  IMAD.MOV.U32 R18, RZ, RZ, R28 ;  /* 0x000000ffff127224 */ /* 0x000fe200078e001c */
[----:B------:R-:W-:-:S07]  /*09b0*/  MOV R19, R29 ;  /* 0x0000001d00137202 */ /* 0x000fce0000000f00 */
.L_x_19:
[----:B------:R-:W-:Y:S05]  /*09c0*/  BSYNC.RECONVERGENT B4 ;  /* 0x0000000000047941 */ /* 0x000fea0003800200 */
.L_x_18:
[----:B------:R-:W-:-:S11]  /*09d0*/  DADD R14, R14, R18 ;  /* 0x000000000e0e7229 */ /* 0x000fd60000000012 */
.L_x_17:
[----:B------:R-:W-:Y:S05]  /*09e0*/  BSYNC.RECONVERGENT B3 ;  /* 0x0000000000037941 */ /* 0x000fea0003800200 */
.L_x_16:
        /* <DEDUP_REMOVED lines=28> */
.L_x_23:
[----:B------:R-:W-:Y:S05]  /*0bb0*/  BSYNC.RECONVERGENT B4 ;  /* 0x0000000000047941 */ /* 0x000fea0003800200 */
.L_x_22:
[----:B------:R-:W-:-:S11]  /*0bc0*/  DADD R14, R14, R18 ;  /* 0x000000000e0e7229 */ /* 0x000fd60000000012 */
.L_x_21:
[----:B------:R-:W-:Y:S05]  /*0bd0*/  BSYNC.RECONVERGENT B3 ;  /* 0x0000000000037941 */ /* 0x000fea0003800200 */
.L_x_20:
        /* <DEDUP_REMOVED lines=28> */
.L_x_27:
[----:B------:R-:W-:Y:S05]  /*0da0*/  BSYNC.RECONVERGENT B4 ;  /* 0x0000000000047941 */ /* 0x000fea0003800200 */
.L_x_26:
[----:B------:R-:W-:-:S11]  /*0db0*/  DADD R14, R14, R18 ;  /* 0x000000000e0e7229 */ /* 0x000fd60000000012 */
.L_x_25:
[----:B------:R-:W-:Y:S05]  /*0dc0*/  BSYNC.RECONVERGENT B3 ;  /* 0x0000000000037941 */ /* 0x000fea0003800200 */
.L_x_24:
        /* <DEDUP_REMOVED lines=26> */
[----:B------:R-:W-:Y:S01]  /*0f70*/  MOV R18, R28 ;  /* 0x0000001c00127202 */ /* 0x000fe20000000f00 */
[----:B------:R-:W-:-:S07]  /*0f80*/  IMAD.MOV.U32 R19, RZ, RZ, R29 ;  /* 0x000000ffff137224 */ /* 0x000fce00078e001d */
.L_x_31:
[----:B------:R-:W-:Y:S05]  /*0f90*/  BSYNC.RECONVERGENT B4 ;  /* 0x0000000000047941 */ /* 0x000fea0003800200 */
.L_x_30:
[----:B------:R-:W-:-:S11]  /*0fa0*/  DADD R14, R14, R18 ;  /* 0x000000000e0e7229 */ /* 0x000fd60000000012 */
.L_x_29:
[----:B------:R-:W-:Y:S05]  /*0fb0*/  BSYNC.RECONVERGENT B3 ;  /* 0x0000000000037941 */ /* 0x000fea0003800200 */
.L_x_28:
        /* <DEDUP_REMOVED lines=28> */
.L_x_35:
[----:B------:R-:W-:Y:S05]  /*1180*/  BSYNC.RECONVERGENT B4 ;  /* 0x0000000000047941 */ /* 0x000fea0003800200 */
.L_x_34:
[----:B------:R-:W-:-:S11]  /*1190*/  DADD R14, R14, R16 ;  /* 0x000000000e0e7229 */ /* 0x000fd60000000010 */
.L_x_33:
[----:B------:R-:W-:Y:S05]  /*11a0*/  BSYNC.RECONVERGENT B3 ;  /* 0x0000000000037941 */ /* 0x000fea0003800200 */
.L_x_32:
[----:B------:R-:W-:Y:S01]  /*11b0*/  VIADD R33, R33, 0x8 ;  /* 0x0000000821217836 */ /* 0x000fe20000000000 */
[----:B------:R-:W-:Y:S06]  /*11c0*/  @P1 BRA `(.L_x_36) ;  /* 0xfffffff0000c1947 */ /* 0x000fec000383ffff */
.L_x_3:
[----:B------:R-:W-:Y:S05]  /*11d0*/  BSYNC.RECONVERGENT B0 ;  /* 0x0000000000007941 */ /* 0x000fea0003800200 */
.L_x_2:
[----:B------:R-:W-:-:S13]  /*11e0*/  ISETP.NE.AND P0, PT, R5, RZ, PT ;  /* 0x000000ff0500720c */ /* 0x000fda0003f05270 */
[----:B------:R-:W-:Y:S05]  /*11f0*/  @!P0 BRA `(.L_x_1) ;  /* 0x0000000c00f88947 */ /* 0x000fea0003800000 */
[----:B------:R-:W-:Y:S01]  /*1200*/  ISETP.GE.U32.AND P0, PT, R5, 0x4, PT ;  /* 0x000000040500780c */ /* 0x000fe20003f06070 */
[----:B------:R-:W-:Y:S01]  /*1210*/  BSSY.RECONVERGENT B0, `(.L_x_37) ;  /* 0x000008b000007945 */ /* 0x000fe20003800200 */
[----:B------:R-:W-:-:S11]  /*1220*/  LOP3.LUT R5, R3, 0x3, RZ, 0xc0, !PT ;  /* 0x0000000303057812 */ /* 0x000fd600078ec0ff */
[----:B------:R-:W-:Y:S05]  /*1230*/  @!P0 BRA `(.L_x_38) ;  /* 0x0000000800208947 */ /* 0x000fea0003800000 */
[----:B------:R-:W0:Y:S01]  /*1240*/  LDC.64 R8, c[0x0][0x390] ;  /* 0x0000e400ff087b82 */ /* 0x000e220000000a00 */
[----:B-1---5:R-:W-:-:S04]  /*1250*/  IMAD.IADD R11, R4, 0x1, R7 ;  /* 0x00000001040b7824 */ /* 0x022fc800078e0207 */
[----:B0-----:R-:W-:-:S03]  /*1260*/  IMAD.WIDE R8, R11, 0x4, R8 ;  /* 0x000000040b087825 */ /* 0x001fc600078e0208 */
[----:B------:R-:W0:Y:S02]  /*1270*/  LDC.64 R10, c[0x0][0x3a0] ;  /* 0x0000e800ff0a7b82 */ /* 0x000e240000000a00 */
[----:B------:R-:W0:Y:S02]  /*1280*/  LDG.E R13, desc[UR4][R8.64] ;  /* 0x00000004080d7981 */ /* 0x000e24000c1e1900 */
[----:B0-----:R-:W-:-:S05]  /*1290*/  IMAD.WIDE R10, R13, 0x4, R10 ;  /* 0x000000040d0a7825 */ /* 0x001fca00078e020a */
[----:B------:R-:W2:Y:S01]  /*12a0*/  LDG.E R20, desc[UR4][R10.64] ;  /* 0x000000040a147981 */ /* 0x000ea2000c1e1900 */
[----:B------:R-:W-:Y:S01]  /*12b0*/  BSSY.RECONVERGENT B3, `(.L_x_39) ;  /* 0x000001c000037945 */ /* 0x000fe20003800200 */
[----:B--2---:R-:W-:-:S13]  /*12c0*/  ISETP.GE.AND P0, PT, R20, 0x1, PT ;  /* 0x000000011400780c */ /* 0x004fda0003f06270 */
[----:B------:R-:W-:Y:S05]  /*12d0*/  @!P0 BRA `(.L_x_40) ;  /* 0x0000000000648947 */ /* 0x000fea0003800000 */
[----:B------:R-:W0:Y:S02]  /*12e0*/  LDC.64 R22, c[0x0][0x380] ;  /* 0x0000e000ff167b82 */ /* 0x000e240000000a00 */
[----:B0-----:R-:W-:-:S06]  /*12f0*/  IMAD.WIDE R22, R13, 0x8, R22 ;  /* 0x000000080d167825 */ /* 0x001fcc00078e0216 */
        /* <DEDUP_REMOVED lines=21> */
.L_x_42:
[----:B------:R-:W-:Y:S05]  /*1450*/  BSYNC.RECONVERGENT B4 ;  /* 0x0000000000047941 */ /* 0x000fea0003800200 */
.L_x_41:
[----:B------:R-:W-:-:S11]  /*1460*/  DADD R14, R14, R10 ;  /* 0x000000000e0e7229 */ /* 0x000fd6000000000a */
.L_x_40:
[----:B------:R-:W-:Y:S05]  /*1470*/  BSYNC.RECONVERGENT B3 ;  /* 0x0000000000037941 */ /* 0x000fea0003800200 */
.L_x_39:
[----:B------:R-:W2:Y:S01]  /*1480*/  LDG.E R13, desc[UR4][R8.64+0x4] ;  /* 0x00000404080d7981 */ /* 0x000ea2000c1e1900 */
[----:B------:R-:W2:Y:S02]  /*1490*/  LDC.64 R10, c[0x0][0x3a0] ;  /* 0x0000e800ff0a7b82 */ /* 0x000ea40000000a00 */
[----:B--2---:R-:W-:-:S05]  /*14a0*/  IMAD.WIDE R10, R13, 0x4, R10 ;  /* 0x000000040d0a7825 */ /* 0x004fca00078e020a */
        /* <DEDUP_REMOVED lines=27> */
.L_x_46:
[----:B------:R-:W-:Y:S05]  /*1660*/  BSYNC.RECONVERGENT B4 ;  /* 0x0000000000047941 */ /* 0x000fea0003800200 */
.L_x_45:
[----:B------:R-:W-:-:S11]  /*1670*/  DADD R14, R14, R10 ;  /* 0x000000000e0e7229 */ /* 0x000fd6000000000a */
.L_x_44:
[----:B------:R-:W-:Y:S05]  /*1680*/  BSYNC.RECONVERGENT B3 ;  /* 0x0000000000037941 */ /* 0x000fea0003800200 */
.L_x_43:
        /* <DEDUP_REMOVED lines=30> */
.L_x_50:
[----:B------:R-:W-:Y:S05]  /*1870*/  BSYNC.RECONVERGENT B4 ;  /* 0x0000000000047941 */ /* 0x000fea0003800200 */
.L_x_49:
[----:B------:R-:W-:-:S11]  /*1880*/  DADD R14, R14, R10 ;  /* 0x000000000e0e7229 */ /* 0x000fd6000000000a */
.L_x_48:
[----:B------:R-:W-:Y:S05]  /*1890*/  BSYNC.RECONVERGENT B3 ;  /* 0x0000000000037941 */ /* 0x000fea0003800200 */
.L_x_47:
        /* <DEDUP_REMOVED lines=30> */
.L_x_54:
[----:B------:R-:W-:Y:S05]  /*1a80*/  BSYNC.RECONVERGENT B4 ;  /* 0x0000000000047941 */ /* 0x000fea0003800200 */
.L_x_53:
[----:B------:R-:W-:-:S11]  /*1a90*/  DADD R14, R14, R8 ;  /* 0x000000000e0e7229 */ /* 0x000fd60000000008 */
.L_x_52:
[----:B------:R-:W-:Y:S05]  /*1aa0*/  BSYNC.RECONVERGENT B3 ;  /* 0x0000000000037941 */ /* 0x000fea0003800200 */
.L_x_51:
[----:B------:R-:W-:-:S07]  /*1ab0*/  VIADD R7, R7, 0x4 ;  /* 0x0000000407077836 */ /* 0x000fce0000000000 */
.L_x_38:
[----:B------:R-:W-:Y:S05]  /*1ac0*/  BSYNC.RECONVERGENT B0 ;  /* 0x0000000000007941 */ /* 0x000fea0003800200 */
.L_x_37:
[----:B------:R-:W-:-:S13]  /*1ad0*/  ISETP.NE.AND P0, PT, R5, RZ, PT ;  /* 0x000000ff0500720c */ /* 0x000fda0003f05270 */
[----:B------:R-:W-:Y:S05]  /*1ae0*/  @!P0 BRA `(.L_x_1) ;  /* 0x0000000400bc8947 */ /* 0x000fea0003800000 */
[----:B------:R-:W-:Y:S01]  /*1af0*/  ISETP.NE.AND P0, PT, R5, 0x1, PT ;  /* 0x000000010500780c */ /* 0x000fe20003f05270 */
[----:B------:R-:W-:-:S12]  /*1b00*/  BSSY.RECONVERGENT B0, `(.L_x_55) ;  /* 0x0000048000007945 */ /* 0x000fd80003800200 */
[----:B------:R-:W-:Y:S05]  /*1b10*/  @!P0 BRA `(.L_x_56) ;  /* 0x0000000400188947 */ /* 0x000fea0003800000 */
[----:B------:R-:W0:Y:S01]  /*1b20*/  LDC.64 R8, c[0x0][0x390] ;  /* 0x0000e400ff087b82 */ /* 0x000e220000000a00 */
[----:B-----5:R-:W-:-:S07]  /*1b30*/  IMAD.IADD R5, R4, 0x1, R7 ;  /* 0x0000000104057824 */ /* 0x020fce00078e0207 */
[----:B-1----:R-:W1:Y:S01]  /*1b40*/  LDC.64 R10, c[0x0][0x3a0] ;  /* 0x0000e800ff0a7b82 */ /* 0x002e620000000a00 */
[----:B0-----:R-:W-:-:S05]  /*1b50*/  IMAD.WIDE R8, R5, 0x4, R8 ;  /* 0x0000000405087825 */ /* 0x001fca00078e0208 */
[----:B------:R-:W1:Y:S02]  /*1b60*/  LDG.E R5, desc[UR4][R8.64] ;  /* 0x0000000408057981 */ /* 0x000e64000c1e1900 */
[----:B-1----:R-:W-:-:S05]  /*1b70*/  IMAD.WIDE R10, R5, 0x4, R10 ;  /* 0x00000004050a7825 */ /* 0x002fca00078e020a */
        /* <DEDUP_REMOVED lines=27> */
.L_x_60:
[----:B------:R-:W-:Y:S05]  /*1d30*/  BSYNC.RECONVERGENT B4 ;  /* 0x0000000000047941 */ /* 0x000fea0003800200 */
.L_x_59:
[----:B------:R-:W-:-:S11]  /*1d40*/  DADD R14, R14, R10 ;  /* 0x000000000e0e7229 */ /* 0x000fd6000000000a */
.L_x_58:
[----:B------:R-:W-:Y:S05]  /*1d50*/  BSYNC.RECONVERGENT B3 ;  /* 0x0000000000037941 */ /* 0x000fea0003800200 */
.L_x_57:
        /* <DEDUP_REMOVED lines=30> */
.L_x_64:
[----:B------:R-:W-:Y:S05]  /*1f40*/  BSYNC.RECONVERGENT B4 ;  /* 0x0000000000047941 */ /* 0x000fea0003800200 */
.L_x_63:
[----:B------:R-:W-:-:S11]  /*1f50*/  DADD R14, R14, R8 ;  /* 0x000000000e0e7229 */ /* 0x000fd60000000008 */
.L_x_62:
[----:B------:R-:W-:Y:S05]  /*1f60*/  BSYNC.RECONVERGENT B3 ;  /* 0x0000000000037941 */ /* 0x000fea0003800200 */
.L_x_61:
[----:B------:R-:W-:-:S07]  /*1f70*/  VIADD R7, R7, 0x2 ;  /* 0x0000000207077836 */ /* 0x000fce0000000000 */
.L_x_56:
[----:B------:R-:W-:Y:S05]  /*1f80*/  BSYNC.RECONVERGENT B0 ;  /* 0x0000000000007941 */ /* 0x000fea0003800200 */
.L_x_55:
[----:B------:R-:W-:-:S04]  /*1f90*/  LOP3.LUT R3, R3, 0x1, RZ, 0xc0, !PT ;  /* 0x0000000103037812 */ /* 0x000fc800078ec0ff */
[----:B------:R-:W-:-:S13]  /*1fa0*/  ISETP.NE.U32.AND P0, PT, R3, 0x1, PT ;  /* 0x000000010300780c */ /* 0x000fda0003f05070 */
[----:B------:R-:W-:Y:S05]  /*1fb0*/  @P0 BRA `(.L_x_1) ;  /* 0x0000000000880947 */ /* 0x000fea0003800000 */
[----:B------:R-:W0:Y:S01]  /*1fc0*/  LDC.64 R8, c[0x0][0x390] ;  /* 0x0000e400ff087b82 */ /* 0x000e220000000a00 */
[----:B-----5:R-:W-:-:S07]  /*1fd0*/  IADD3 R5, PT, PT, R4, R7, RZ ;  /* 0x0000000704057210 */ /* 0x020fce0007ffe0ff */
[----:B------:R-:W2:Y:S01]  /*1fe0*/  LDC.64 R6, c[0x0][0x3a0] ;  /* 0x0000e800ff067b82 */ /* 0x000ea20000000a00 */
[----:B0-----:R-:W-:-:S05]  /*1ff0*/  IMAD.WIDE R4, R5, 0x4, R8 ;  /* 0x0000000405047825 */ /* 0x001fca00078e0208 */
[----:B------:R-:W2:Y:S02]  /*2000*/  LDG.E R3, desc[UR4][R4.64] ;  /* 0x0000000404037981 */ /* 0x000ea4000c1e1900 */
[----:B--2---:R-:W-:-:S05]  /*2010*/  IMAD.WIDE R6, R3, 0x4, R6 ;  /* 0x0000000403067825 */ /* 0x004fca00078e0206 */
[----:B------:R-:W2:Y:S02]  /*2020*/  LDG.E R20, desc[UR4][R6.64] ;  /* 0x0000000406147981 */ /* 0x000ea4000c1e1900 */
[----:B--2---:R-:W-:-:S13]  /*2030*/  ISETP.GE.AND P0, PT, R20, 0x1, PT ;  /* 0x000000011400780c */ /* 0x004fda0003f06270 */
[----:B------:R-:W-:Y:S05]  /*2040*/  @!P0 BRA `(.L_x_1) ;  /* 0x0000000000648947 */ /* 0x000fea0003800000 */
[----:B------:R-:W0:Y:S02]  /*2050*/  LDC.64 R4, c[0x0][0x380] ;  /* 0x0000e000ff047b82 */ /* 0x000e240000000a00 */
[----:B0-----:R-:W-:-:S05]  /*2060*/  IMAD.WIDE R4, R3, 0x8, R4 ;  /* 0x0000000803047825 */ /* 0x001fca00078e0204 */
        /* <DEDUP_REMOVED lines=12> */
[----:B-1----:R-:W-:-:S08]  /*2130*/  DFMA R10, -R20, R8, R22 ;  /* 0x00000008140a722b */ /* 0x002fd00000000116 */
        /* <DEDUP_REMOVED lines=8> */
.L_x_66:
[----:B------:R-:W-:Y:S05]  /*21c0*/  BSYNC.RECONVERGENT B0 ;  /* 0x0000000000007941 */ /* 0x000fea0003800200 */
.L_x_65:
[----:B------:R-:W-:-:S11]  /*21d0*/  DADD R14, R14, R4 ;  /* 0x000000000e0e7229 */ /* 0x000fd60000000004 */
.L_x_1:
[----:B------:R-:W-:Y:S05]  /*21e0*/  BSYNC.RECONVERGENT B1 ;  /* 0x0000000000017941 */ /* 0x000fea0003800200 */
.L_x_0:
[----:B------:R-:W0:Y:S08]  /*21f0*/  LDC.64 R8, c[0x0][0x3b0] ;  /* 0x0000ec00ff087b82 */ /* 0x000e300000000a00 */
[----:B-----5:R-:W2:Y:S08]  /*2200*/  LDC.64 R4, c[0x0][0x3c8] ;  /* 0x0000f200ff047b82 */ /* 0x020eb00000000a00 */
[----:B-1----:R-:W1:Y:S01]  /*2210*/  LDC.64 R10, c[0x0][0x3b8] ;  /* 0x0000ee00ff0a7b82 */ /* 0x002e620000000a00 */
[----:B0-----:R-:W-:-:S07]  /*2220*/  IMAD.WIDE R8, R2, 0x8, R8 ;  /* 0x0000000802087825 */ /* 0x001fce00078e0208 */
[----:B------:R-:W0:Y:S01]  /*2230*/  LDC.64 R12, c[0x0][0x388] ;  /* 0x0000e200ff0c7b82 */ /* 0x000e220000000a00 */
[----:B------:R-:W3:Y:S04]  /*2240*/  LDG.E.64 R8, desc[UR4][R8.64] ;  /* 0x0000000408087981 */ /* 0x000ee8000c1e1b00 */
[----:B--2---:R-:W2:Y:S01]  /*2250*/  LDG.E.64 R4, desc[UR4][R4.64] ;  /* 0x0000000404047981 */ /* 0x004ea2000c1e1b00 */
[----:B-1----:R-:W-:Y:S01]  /*2260*/  DADD R6, -R10, 1 ;  /* 0x3ff000000a067429 */ /* 0x002fe20000000100 */
[----:B0-----:R-:W-:-:S07]  /*2270*/  IMAD.WIDE R2, R2, 0x8, R12 ;  /* 0x0000000802027825 */ /* 0x001fce00078e020c */
[----:B---3--:R-:W-:Y:S02]  /*2280*/  DMUL R6, R6, R8 ;  /* 0x0000000806067228 */ /* 0x008fe40000000000 */
[----:B--2---:R-:W-:-:S08]  /*2290*/  DADD R14, R4, R14 ;  /* 0x00000000040e7229 */ /* 0x004fd0000000000e */
[----:B------:R-:W-:-:S07]  /*22a0*/  DFMA R6, R14, R10, R6 ;  /* 0x0000000a0e06722b */ /* 0x000fce0000000006 */
[----:B------:R-:W-:Y:S01]  /*22b0*/  STG.E.64 desc[UR4][R2.64], R6 ;  /* 0x0000000602007986 */ /* 0x000fe2000c101b04 */
[----:B------:R-:W-:Y:S05]  /*22c0*/  EXIT ;  /* 0x000000000000794d */ /* 0x000fea0003800000 */
        .weak           $__internal_0_$__cuda_sm20_div_rn_f64_full
        .type           $__internal_0_$__cuda_sm20_div_rn_f64_full,@function
        .size           $__internal_0_$__cuda_sm20_div_rn_f64_full,(.L_x_84 - $__internal_0_$__cuda_sm20_div_rn_f64_full)
$__internal_0_$__cuda_sm20_div_rn_f64_full:
[C---:B------:R-:W-:Y:S01]  /*22d0*/  FSETP.GEU.AND P0, PT, |R21|.reuse, 1.469367938527859385e-39, PT ;  /* 0x001000001500780b */ /* 0x040fe20003f0e200 */
[----:B------:R-:W-:Y:S01]  /*22e0*/  IMAD.MOV.U32 R24, RZ, RZ, 0x1 ;  /* 0x00000001ff187424 */ /* 0x000fe200078e00ff */
[----:B------:R-:W-:Y:S01]  /*22f0*/  LOP3.LUT R18, R21, 0x800fffff, RZ, 0xc0, !PT ;  /* 0x800fffff15127812 */ /* 0x000fe200078ec0ff */
[----:B------:R-:W-:Y:S01]  /*2300*/  IMAD.MOV.U32 R34, RZ, RZ, 0x1ca00000 ;  /* 0x1ca00000ff227424 */ /* 0x000fe200078e00ff */
[C---:B------:R-:W-:Y:S01]  /*2310*/  FSETP.GEU.AND P3, PT, |R23|.reuse, 1.469367938527859385e-39, PT ;  /* 0x001000001700780b */ /* 0x040fe20003f6e200 */
[----:B------:R-:W-:Y:S01]  /*2320*/  BSSY.RECONVERGENT B2, `(.L_x_67) ;  /* 0x0000052000027945 */ /* 0x000fe20003800200 */
[----:B------:R-:W-:Y:S01]  /*2330*/  LOP3.LUT R19, R18, 0x3ff00000, RZ, 0xfc, !PT ;  /* 0x3ff0000012137812 */ /* 0x000fe200078efcff */
[----:B------:R-:W-:Y:S01]  /*2340*/  IMAD.MOV.U32 R18, RZ, RZ, R20 ;  /* 0x000000ffff127224 */ /* 0x000fe200078e0014 */
[----:B------:R-:W-:Y:S02]  /*2350*/  LOP3.LUT R32, R23, 0x7ff00000, RZ, 0xc0, !PT ;  /* 0x7ff0000017207812 */ /* 0x000fe400078ec0ff */
[----:B------:R-:W-:-:S03]  /*2360*/  LOP3.LUT R35, R21, 0x7ff00000, RZ, 0xc0, !PT ;  /* 0x7ff0000015237812 */ /* 0x000fc600078ec0ff */
[----:B------:R-:W-:Y:S01]  /*2370*/  @!P0 DMUL R18, R20, 8.98846567431157953865e+307 ;  /* 0x7fe0000014128828 */ /* 0x000fe20000000000 */
[----:B------:R-:W-:-:S03]  /*2380*/  ISETP.GE.U32.AND P2, PT, R32, R35, PT ;  /* 0x000000232000720c */ /* 0x000fc60003f46070 */
[----:B------:R-:W-:Y:S01]  /*2390*/  @!P3 LOP3.LUT R27, R21, 0x7ff00000, RZ, 0xc0, !PT ;  /* 0x7ff00000151bb812 */ /* 0x000fe200078ec0ff */
[----:B------:R-:W-:Y:S01]  /*23a0*/  @!P3 IMAD.MOV.U32 R30, RZ, RZ, RZ ;  /* 0x000000ffff1eb224 */ /* 0x000fe200078e00ff */
[----:B------:R-:W0:Y:S02]  /*23b0*/  MUFU.RCP64H R25, R19 ;  /* 0x0000001300197308 */ /* 0x000e240000001800 */
[----:B------:R-:W-:Y:S02]  /*23c0*/  @!P3 ISETP.GE.U32.AND P4, PT, R32, R27, PT ;  /* 0x0000001b2000b20c */ /* 0x000fe40003f86070 */
[----:B------:R-:W-:Y:S02]  /*23d0*/  @!P0 LOP3.LUT R35, R19, 0x7ff00000, RZ, 0xc0, !PT ;  /* 0x7ff0000013238812 */ /* 0x000fe400078ec0ff */
[----:B------:R-:W-:Y:S01]  /*23e0*/  @!P3 SEL R27, R34, 0x63400000, !P4 ;  /* 0x63400000221bb807 */ /* 0x000fe20006000000 */
[----:B0-----:R-:W-:-:S08]  /*23f0*/  DFMA R28, R24, -R18, 1 ;  /* 0x3ff00000181c742b */ /* 0x001fd00000000812 */
[----:B------:R-:W-:-:S08]  /*2400*/  DFMA R28, R28, R28, R28 ;  /* 0x0000001c1c1c722b */ /* 0x000fd0000000001c */
[----:B------:R-:W-:Y:S01]  /*2410*/  DFMA R28, R24, R28, R24 ;  /* 0x0000001c181c722b */ /* 0x000fe20000000018 */
[----:B------:R-:W-:Y:S02]  /*2420*/  @!P3 LOP3.LUT R24, R27, 0x80000000, R23, 0xf8, !PT ;  /* 0x800000001b18b812 */ /* 0x000fe400078ef817 */
[----:B------:R-:W-:Y:S02]  /*2430*/  SEL R25, R34, 0x63400000, !P2 ;  /* 0x6340000022197807 */ /* 0x000fe40005000000 */
[----:B------:R-:W-:-:S03]  /*2440*/  @!P3 LOP3.LUT R31, R24, 0x100000, RZ, 0xfc, !PT ;  /* 0x00100000181fb812 */ /* 0x000fc600078efcff */
[----:B------:R-:W-:Y:S01]  /*2450*/  DFMA R26, R28, -R18, 1 ;  /* 0x3ff000001c1a742b */ /* 0x000fe20000000812 */
[----:B------:R-:W-:Y:S02]  /*2460*/  LOP3.LUT R25, R25, 0x800fffff, R23, 0xf8, !PT ;  /* 0x800fffff19197812 */ /* 0x000fe400078ef817 */
[----:B------:R-:W-:-:S05]  /*2470*/  MOV R24, R22 ;  /* 0x0000001600187202 */ /* 0x000fca0000000f00 */
[----:B------:R-:W-:Y:S02]  /*2480*/  DFMA R26, R28, R26, R28 ;  /* 0x0000001a1c1a722b */ /* 0x000fe4000000001c */
[----:B------:R-:W-:-:S08]  /*2490*/  @!P3 DFMA R24, R24, 2, -R30 ;  /* 0x400000001818b82b */ /* 0x000fd0000000081e */
[----:B------:R-:W-:-:S08]  /*24a0*/  DMUL R28, R26, R24 ;  /* 0x000000181a1c7228 */ /* 0x000fd00000000000 */
[----:B------:R-:W-:-:S08]  /*24b0*/  DFMA R30, R28, -R18, R24 ;  /* 0x800000121c1e722b */ /* 0x000fd00000000018 */
[----:B------:R-:W-:Y:S01]  /*24c0*/  DFMA R30, R26, R30, R28 ;  /* 0x0000001e1a1e722b */ /* 0x000fe2000000001c */
[----:B------:R-:W-:Y:S01]  /*24d0*/  IMAD.MOV.U32 R26, RZ, RZ, R32 ;  /* 0x000000ffff1a7224 */ /* 0x000fe200078e0020 */
[----:B------:R-:W-:-:S05]  /*24e0*/  @!P3 LOP3.LUT R26, R25, 0x7ff00000, RZ, 0xc0, !PT ;  /* 0x7ff00000191ab812 */ /* 0x000fca00078ec0ff */
[----:B------:R-:W-:-:S05]  /*24f0*/  VIADD R27, R26, 0xffffffff ;  /* 0xffffffff1a1b7836 */ /* 0x000fca0000000000 */
[----:B------:R-:W-:Y:S01]  /*2500*/  ISETP.GT.U32.AND P0, PT, R27, 0x7feffffe, PT ;  /* 0x7feffffe1b00780c */ /* 0x000fe20003f04070 */
[----:B------:R-:W-:-:S05]  /*2510*/  VIADD R27, R35, 0xffffffff ;  /* 0xffffffff231b7836 */ /* 0x000fca0000000000 */
[----:B------:R-:W-:-:S13]  /*2520*/  ISETP.GT.U32.OR P0, PT, R27, 0x7feffffe, P0 ;  /* 0x7feffffe1b00780c */ /* 0x000fda0000704470 */
[----:B------:R-:W-:Y:S05]  /*2530*/  @P0 BRA `(.L_x_68) ;  /* 0x00000000006c0947 */ /* 0x000fea0003800000 */
[----:B------:R-:W-:-:S04]  /*2540*/  LOP3.LUT R23, R21, 0x7ff00000, RZ, 0xc0, !PT ;  /* 0x7ff0000015177812 */ /* 0x000fc800078ec0ff */
[CC--:B------:R-:W-:Y:S02]  /*2550*/  VIADDMNMX R22, R32.reuse, -R23.reuse, 0xb9600000, !PT ;  /* 0xb960000020167446 */ /* 0x0c0fe40007800917 */
[----:B------:R-:W-:Y:S02]  /*2560*/  ISETP.GE.U32.AND P0, PT, R32, R23, PT ;  /* 0x000000172000720c */ /* 0x000fe40003f06070 */
[----:B------:R-:W-:Y:S02]  /*2570*/  VIMNMX R22, PT, PT, R22, 0x46a00000, PT ;  /* 0x46a0000016167848 */ /* 0x000fe40003fe0100 */
[----:B------:R-:W-:-:S05]  /*2580*/  SEL R23, R34, 0x63400000, !P0 ;  /* 0x6340000022177807 */ /* 0x000fca0004000000 */
[----:B------:R-:W-:Y:S01]  /*2590*/  IMAD.IADD R26, R22, 0x1, -R23 ;  /* 0x00000001161a7824 */ /* 0x000fe200078e0a17 */
[----:B------:R-:W-:-:S03]  /*25a0*/  MOV R22, RZ ;  /* 0x000000ff00167202 */ /* 0x000fc60000000f00 */
[----:B------:R-:W-:-:S06]  /*25b0*/  VIADD R23, R26, 0x7fe00000 ;  /* 0x7fe000001a177836 */ /* 0x000fcc0000000000 */
[----:B------:R-:W-:-:S10]  /*25c0*/  DMUL R28, R30, R22 ;  /* 0x000000161e1c7228 */ /* 0x000fd40000000000 */
[----:B------:R-:W-:-:S13]  /*25d0*/  FSETP.GTU.AND P0, PT, |R29|, 1.469367938527859385e-39, PT ;  /* 0x001000001d00780b */ /* 0x000fda0003f0c200 */
[----:B------:R-:W-:Y:S05]  /*25e0*/  @P0 BRA `(.L_x_69) ;  /* 0x0000000000940947 */ /* 0x000fea0003800000 */
[----:B------:R-:W-:Y:S01]  /*25f0*/  DFMA R18, R30, -R18, R24 ;  /* 0x800000121e12722b */ /* 0x000fe20000000018 */
[----:B------:R-:W-:-:S09]  /*2600*/  IMAD.MOV.U32 R22, RZ, RZ, RZ ;  /* 0x000000ffff167224 */ /* 0x000fd200078e00ff */
[C---:B------:R-:W-:Y:S02]  /*2610*/  FSETP.NEU.AND P0, PT, R19.reuse, RZ, PT ;  /* 0x000000ff1300720b */ /* 0x040fe40003f0d000 */
[----:B------:R-:W-:-:S04]  /*2620*/  LOP3.LUT R21, R19, 0x80000000, R21, 0x48, !PT ;  /* 0x8000000013157812 */ /* 0x000fc800078e4815 */
[----:B------:R-:W-:-:S07]  /*2630*/  LOP3.LUT R23, R21, R23, RZ, 0xfc, !PT ;  /* 0x0000001715177212 */ /* 0x000fce00078efcff */
[----:B------:R-:W-:Y:S05]  /*2640*/  @!P0 BRA `(.L_x_69) ;  /* 0x00000000007c8947 */ /* 0x000fea0003800000 */
[----:B------:R-:W-:Y:S01]  /*2650*/  IMAD.MOV R19, RZ, RZ, -R26 ;  /* 0x000000ffff137224 */ /* 0x000fe200078e0a1a */
[----:B------:R-:W-:Y:S01]  /*2660*/  DMUL.RP R22, R30, R22 ;  /* 0x000000161e167228 */ /* 0x000fe20000008000 */
[----:B------:R-:W-:-:S06]  /*2670*/  IMAD.MOV.U32 R18, RZ, RZ, RZ ;  /* 0x000000ffff127224 */ /* 0x000fcc00078e00ff */
[----:B------:R-:W-:-:S03]  /*2680*/  DFMA R18, R28, -R18, R30 ;  /* 0x800000121c12722b */ /* 0x000fc6000000001e */
[----:B------:R-:W-:-:S03]  /*2690*/  LOP3.LUT R21, R23, R21, RZ, 0x3c, !PT ;  /* 0x0000001517157212 */ /* 0x000fc600078e3cff */
[----:B------:R-:W-:-:S04]  /*26a0*/  IADD3 R18, PT, PT, -R26, -0x43300000, RZ ;  /* 0xbcd000001a127810 */ /* 0x000fc80007ffe1ff */
[----:B------:R-:W-:-:S04]  /*26b0*/  FSETP.NEU.AND P0, PT, |R19|, R18, PT ;  /* 0x000000121300720b */ /* 0x000fc80003f0d200 */
[----:B------:R-:W-:Y:S02]  /*26c0*/  FSEL R28, R22, R28, !P0 ;  /* 0x0000001c161c7208 */ /* 0x000fe40004000000 */
[----:B------:R-:W-:Y:S01]  /*26d0*/  FSEL R29, R21, R29, !P0 ;  /* 0x0000001d151d7208 */ /* 0x000fe20004000000 */
[----:B------:R-:W-:Y:S06]  /*26e0*/  BRA `(.L_x_69) ;  /* 0x0000000000547947 */ /* 0x000fec0003800000 */
.L_x_68:
[----:B------:R-:W-:-:S14]  /*26f0*/  DSETP.NAN.AND P0, PT, R22, R22, PT ;  /* 0x000000161600722a */ /* 0x000fdc0003f08000 */
[----:B------:R-:W-:Y:S05]  /*2700*/  @P0 BRA `(.L_x_70) ;  /* 0x0000000000440947 */ /* 0x000fea0003800000 */
[----:B------:R-:W-:-:S14]  /*2710*/  DSETP.NAN.AND P0, PT, R20, R20, PT ;  /* 0x000000141400722a */ /* 0x000fdc0003f08000 */
[----:B------:R-:W-:Y:S05]  /*2720*/  @P0 BRA `(.L_x_71) ;  /* 0x0000000000300947 */ /* 0x000fea0003800000 */
[----:B------:R-:W-:Y:S01]  /*2730*/  ISETP.NE.AND P0, PT, R26, R35, PT ;  /* 0x000000231a00720c */ /* 0x000fe20003f05270 */
[----:B------:R-:W-:Y:S02]  /*2740*/  IMAD.MOV.U32 R28, RZ, RZ, 0x0 ;  /* 0x00000000ff1c7424 */ /* 0x000fe400078e00ff */
[----:B------:R-:W-:-:S10]  /*2750*/  IMAD.MOV.U32 R29, RZ, RZ, -0x80000 ;  /* 0xfff80000ff1d7424 */ /* 0x000fd400078e00ff */
[----:B------:R-:W-:Y:S05]  /*2760*/  @!P0 BRA `(.L_x_69) ;  /* 0x0000000000348947 */ /* 0x000fea0003800000 */
[----:B------:R-:W-:Y:S02]  /*2770*/  ISETP.NE.AND P0, PT, R26, 0x7ff00000, PT ;  /* 0x7ff000001a00780c */ /* 0x000fe40003f05270 */
[----:B------:R-:W-:Y:S02]  /*2780*/  LOP3.LUT R29, R23, 0x80000000, R21, 0x48, !PT ;  /* 0x80000000171d7812 */ /* 0x000fe400078e4815 */
[----:B------:R-:W-:-:S13]  /*2790*/  ISETP.EQ.OR P0, PT, R35, RZ, !P0 ;  /* 0x000000ff2300720c */ /* 0x000fda0004702670 */
[----:B------:R-:W-:Y:S01]  /*27a0*/  @P0 LOP3.LUT R18, R29, 0x7ff00000, RZ, 0xfc, !PT ;  /* 0x7ff000001d120812 */ /* 0x000fe200078efcff */
[----:B------:R-:W-:Y:S01]  /*27b0*/  @!P0 IMAD.MOV.U32 R28, RZ, RZ, RZ ;  /* 0x000000ffff1c8224 */ /* 0x000fe200078e00ff */
[----:B------:R-:W-:-:S03]  /*27c0*/  @P0 MOV R28, RZ ;  /* 0x000000ff001c0202 */ /* 0x000fc60000000f00 */
[----:B------:R-:W-:Y:S01]  /*27d0*/  @P0 IMAD.MOV.U32 R29, RZ, RZ, R18 ;  /* 0x000000ffff1d0224 */ /* 0x000fe200078e0012 */
[----:B------:R-:W-:Y:S06]  /*27e0*/  BRA `(.L_x_69) ;  /* 0x0000000000147947 */ /* 0x000fec0003800000 */
.L_x_71:
[----:B------:R-:W-:Y:S01]  /*27f0*/  LOP3.LUT R29, R21, 0x80000, RZ, 0xfc, !PT ;  /* 0x00080000151d7812 */ /* 0x000fe200078efcff */
[----:B------:R-:W-:Y:S01]  /*2800*/  IMAD.MOV.U32 R28, RZ, RZ, R20 ;  /* 0x000000ffff1c7224 */ /* 0x000fe200078e0014 */
[----:B------:R-:W-:Y:S06]  /*2810*/  BRA `(.L_x_69) ;  /* 0x0000000000087947 */ /* 0x000fec0003800000 */
.L_x_70:
[----:B------:R-:W-:Y:S01]  /*2820*/  LOP3.LUT R29, R23, 0x80000, RZ, 0xfc, !PT ;  /* 0x00080000171d7812 */ /* 0x000fe200078efcff */
[----:B------:R-:W-:-:S07]  /*2830*/  IMAD.MOV.U32 R28, RZ, RZ, R22 ;  /* 0x000000ffff1c7224 */ /* 0x000fce00078e0016 */
.L_x_69:
[----:B------:R-:W-:Y:S05]  /*2840*/  BSYNC.RECONVERGENT B2 ;  /* 0x0000000000027941 */ /* 0x000fea0003800200 */
.L_x_67:
[----:B------:R-:W-:Y:S02]  /*2850*/  IMAD.MOV.U32 R18, RZ, RZ, R0 ;  /* 0x000000ffff127224 */ /* 0x000fe400078e0000 */
[----:B------:R-:W-:-:S04]  /*2860*/  IMAD.MOV.U32 R19, RZ, RZ, 0x0 ;  /* 0x00000000ff137424 */ /* 0x000fc800078e00ff */
[----:B------:R-:W-:Y:S05]  /*2870*/  RET.REL.NODEC R18 `(_Z15pagerank_kernelPKdPdPKiS3_S3_S3_S0_diS0_) ;  /* 0xffffffd412e07950 */ /* 0x000fea0003c3ffff */
.L_x_72:
[----:B------:R-:W-:-:S00]  /*2880*/  BRA `(.L_x_72) ;  /* 0xfffffffc00fc7947 */ /* 0x000fc0000383ffff */
[----:B------:R-:W-:-:S00]  /*2890*/  NOP ;  /* 0x0000000000007918 */ /* 0x000fc00000000000 */
        /* <DEDUP_REMOVED lines=14> */
.L_x_84:


//--------------------- .text._Z29sum_dangling_pageranks_kernelPKdPKiPdi --------------------------
	.section	.text._Z29sum_dangling_pageranks_kernelPKdPKiPdi,"ax",@progbits
	.align	128
        .global         _Z29sum_dangling_pageranks_kernelPKdPKiPdi
        .type           _Z29sum_dangling_pageranks_kernelPKdPKiPdi,@function
        .size           _Z29sum_dangling_pageranks_kernelPKdPKiPdi,(.L_x_85 - _Z29sum_dangling_pageranks_kernelPKdPKiPdi)
        .other          _Z29sum_dangling_pageranks_kernelPKdPKiPdi,@"STO_CUDA_ENTRY STV_DEFAULT"
_Z29sum_dangling_pageranks_kernelPKdPKiPdi:
.text._Z29sum_dangling_pageranks_kernelPKdPKiPdi:
[----:B------:R-:W-:Y:S01]  /*0000*/  LDC R1, c[0x0][0x37c] ;  /* 0x0000df00ff017b82 */ /* 0x000fe20000000800 */
[----:B------:R-:W0:Y:S07]  /*0010*/  S2R R0, SR_TID.X ;  /* 0x0000000000007919 */ /* 0x000e2e0000002100 */
[----:B------:R-:W0:Y:S01]  /*0020*/  S2UR UR4, SR_CTAID.X ;  /* 0x00000000000479c3 */ /* 0x000e220000002500 */
[----:B------:R-:W1:Y:S01]  /*0030*/  LDCU UR5, c[0x0][0x398] ;  /* 0x00007300ff0577ac */ /* 0x000e620008000800 */
[----:B------:R-:W-:Y:S01]  /*0040*/  BSSY.RECONVERGENT B0, `(.L_x_73) ;  /* 0x0000024000007945 */ /* 0x000fe20003800200 */
[----:B------:R-:W-:Y:S01]  /*0050*/  CS2R R2, SRZ ;  /* 0x0000000000027805 */ /* 0x000fe2000001ff00 */
[----:B------:R-:W2:Y:S04]  /*0060*/  LDCU.64 UR6, c[0x0][0x358] ;  /* 0x00006b00ff0677ac */ /* 0x000ea80008000a00 */
[----:B------:R-:W0:Y:S02]  /*0070*/  LDC R9, c[0x0][0x360] ;  /* 0x0000d800ff097b82 */ /* 0x000e240000000800 */
[----:B0-----:R-:W-:-:S05]  /*0080*/  IMAD R11, R9, UR4, R0 ;  /* 0x00000004090b7c24 */ /* 0x001fca000f8e0200 */
[----:B-1----:R-:W-:-:S13]  /*0090*/  ISETP.GE.U32.AND P0, PT, R11, UR5, PT ;  /* 0x000000050b007c0c */ /* 0x002fda000bf06070 */
[----:B--2---:R-:W-:Y:S05]  /*00a0*/  @P0 BRA `(.L_x_74) ;  /* 0x0000000000740947 */ /* 0x004fea0003800000 */
[----:B------:R-:W0:Y:S02]  /*00b0*/  LDC.64 R4, c[0x0][0x388] ;  /* 0x0000e200ff047b82 */ /* 0x000e240000000a00 */
[----:B0-----:R-:W-:-:S06]  /*00c0*/  IMAD.WIDE.U32 R4, R11, 0x4, R4 ;  /* 0x000000040b047825 */ /* 0x001fcc00078e0004 */
[----:B------:R-:W2:Y:S02]  /*00d0*/  LDG.E R4, desc[UR6][R4.64] ;  /* 0x0000000604047981 */ /* 0x000ea4000c1e1900 */
[----:B--2---:R-:W-:-:S13]  /*00e0*/  ISETP.NE.AND P0, PT, R4, RZ, PT ;  /* 0x000000ff0400720c */ /* 0x004fda0003f05270 */
[----:B------:R-:W-:Y:S05]  /*00f0*/  @P0 BRA `(.L_x_74) ;  /* 0x0000000000600947 */ /* 0x000fea0003800000 */
[----:B------:R-:W0:Y:S02]  /*0100*/  LDC.64 R6, c[0x0][0x380] ;  /* 0x0000e000ff067b82 */ /* 0x000e240000000a00 */
[----:B0-----:R-:W-:-:S06]  /*0110*/  IMAD.WIDE.U32 R6, R11, 0x8, R6 ;  /* 0x000000080b067825 */ /* 0x001fcc00078e0006 */
[----:B------:R-:W2:Y:S01]  /*0120*/  LDG.E.64 R6, desc[UR6][R6.64] ;  /* 0x0000000606067981 */ /* 0x000ea2000c1e1b00 */
[----:B------:R-:W0:Y:S01]  /*0130*/  I2F.F64 R4, UR5 ;  /* 0x0000000500047d12 */ /* 0x000e220008201c00 */
        /* <DEDUP_REMOVED lines=16> */
[----:B------:R-:W-:Y:S05]  /*0240*/  CALL.REL.NOINC `($__internal_1_$__cuda_sm20_div_rn_f64_full) ;  /* 0x0000000000807944 */ /* 0x000fea0003c00000 */
[----:B------:R-:W-:Y:S02]  /*0250*/  IMAD.MOV.U32 R2, RZ, RZ, R12 ;  /* 0x000000ffff027224 */ /* 0x000fe400078e000c */
[----:B------:R-:W-:-:S07]  /*0260*/  IMAD.MOV.U32 R3, RZ, RZ, R13 ;  /* 0x000000ffff037224 */ /* 0x000fce00078e000d */
.L_x_75:
[----:B------:R-:W-:Y:S05]  /*0270*/  BSYNC.RECONVERGENT B1 ;  /* 0x0000000000017941 */ /* 0x000fea0003800200 */
.L_x_74:
[----:B------:R-:W-:Y:S05]  /*0280*/  BSYNC.RECONVERGENT B0 ;  /* 0x0000000000007941 */ /* 0x000fea0003800200 */
.L_x_73:
[----:B------:R-:W0:Y:S01]  /*0290*/  S2UR UR5, SR_CgaCtaId ;  /* 0x00000000000579c3 */ /* 0x000e220000008800 */
[----:B------:R-:W-:Y:S01]  /*02a0*/  UMOV UR4, 0x400 ;  /* 0x0000040000047882 */ /* 0x000fe20000000000 */
[----:B------:R-:W-:Y:S02]  /*02b0*/  ISETP.GE.U32.AND P0, PT, R9, 0x2, PT ;  /* 0x000000020900780c */ /* 0x000fe40003f06070 */
[----:B------:R-:W-:Y:S01]  /*02c0*/  ISETP.NE.AND P1, PT, R0, RZ, PT ;  /* 0x000000ff0000720c */ /* 0x000fe20003f25270 */
[----:B0-----:R-:W-:-:S06]  /*02d0*/  ULEA UR4, UR5, UR4, 0x18 ;  /* 0x0000000405047291 */ /* 0x001fcc000f8ec0ff */
[----:B------:R-:W-:-:S05]  /*02e0*/  LEA R7, R0, UR4, 0x3 ;  /* 0x0000000400077c11 */ /* 0x000fca000f8e18ff */
[----:B------:R0:W-:Y:S01]  /*02f0*/  STS.64 [R7], R2 ;  /* 0x0000000207007388 */ /* 0x0001e20000000a00 */
[----:B------:R-:W-:Y:S06]  /*0300*/  BAR.SYNC.DEFER_BLOCKING 0x0 ;  /* 0x0000000000007b1d */ /* 0x000fec0000010000 */
[----:B------:R-:W-:Y:S05]  /*0310*/  @!P0 BRA `(.L_x_76) ;  /* 0x00000000002c8947 */ /* 0x000fea0003800000 */
.L_x_77:
[----:B------:R-:W-:-:S04]  /*0320*/  SHF.R.U32.HI R8, RZ, 0x1, R9 ;  /* 0x00000001ff087819 */ /* 0x000fc80000011609 */
[----:B------:R-:W-:-:S13]  /*0330*/  ISETP.GE.U32.AND P0, PT, R0, R8, PT ;  /* 0x000000080000720c */ /* 0x000fda0003f06070 */
[----:B------:R-:W-:Y:S01]  /*0340*/  @!P0 IMAD R6, R8, 0x8, R7 ;  /* 0x0000000808068824 */ /* 0x000fe200078e0207 */
[----:B------:R-:W-:Y:S04]  /*0350*/  @!P0 LDS.64 R4, [R7] ;  /* 0x0000000007048984 */ /* 0x000fe80000000a00 */
[----:B0-----:R-:W0:Y:S02]  /*0360*/  @!P0 LDS.64 R2, [R6] ;  /* 0x0000000006028984 */ /* 0x001e240000000a00 */
[----:B0-----:R-:W-:-:S07]  /*0370*/  @!P0 DADD R2, R2, R4 ;  /* 0x0000000002028229 */ /* 0x001fce0000000004 */
[----:B------:R1:W-:Y:S01]  /*0380*/  @!P0 STS.64 [R7], R2 ;  /* 0x0000000207008388 */ /* 0x0003e20000000a00 */
[----:B------:R-:W-:Y:S01]  /*0390*/  BAR.SYNC.DEFER_BLOCKING 0x0 ;  /* 0x0000000000007b1d */ /* 0x000fe20000010000 */
[----:B------:R-:W-:Y:S01]  /*03a0*/  ISETP.GT.U32.AND P0, PT, R9, 0x3, PT ;  /* 0x000000030900780c */ /* 0x000fe20003f04070 */
[----:B------:R-:W-:-:S12]  /*03b0*/  IMAD.MOV.U32 R9, RZ, RZ, R8 ;  /* 0x000000ffff097224 */ /* 0x000fd800078e0008 */
[----:B-1----:R-:W-:Y:S05]  /*03c0*/  @P0 BRA `(.L_x_77) ;  /* 0xfffffffc00d40947 */ /* 0x002fea000383ffff */
.L_x_76:
[----:B------:R-:W-:Y:S05]  /*03d0*/  @P1 EXIT ;  /* 0x000000000000194d */ /* 0x000fea0003800000 */
[----:B------:R-:W1:Y:S01]  /*03e0*/  S2UR UR5, SR_CgaCtaId ;  /* 0x00000000000579c3 */ /* 0x000e620000008800 */
[----:B------:R-:W-:-:S07]  /*03f0*/  UMOV UR4, 0x400 ;  /* 0x0000040000047882 */ /* 0x000fce0000000000 */
[----:B------:R-:W2:Y:S01]  /*0400*/  LDC.64 R4, c[0x0][0x390] ;  /* 0x0000e400ff047b82 */ /* 0x000ea20000000a00 */
[----:B-1----:R-:W-:-:S09]  /*0410*/  ULEA UR4, UR5, UR4, 0x18 ;  /* 0x0000000405047291 */ /* 0x002fd2000f8ec0ff */
[----:B0-----:R-:W2:Y:S04]  /*0420*/  LDS.64 R2, [UR4] ;  /* 0x00000004ff027984 */ /* 0x001ea80008000a00 */
[----:B--2---:R-:W-:Y:S01]  /*0430*/  REDG.E.ADD.F64.RN.STRONG.GPU desc[UR6][R4.64], R2 ;  /* 0x00000002040079a6 */ /* 0x004fe2000c12ff06 */
[----:B------:R-:W-:Y:S05]  /*0440*/  EXIT ;  /* 0x000000000000794d */ /* 0x000fea0003800000 */
        .weak           $__internal_1_$__cuda_sm20_div_rn_f64_full
        .type           $__internal_1_$__cuda_sm20_div_rn_f64_full,@function
        .size           $__internal_1_$__cuda_sm20_div_rn_f64_full,(.L_x_85 - $__internal_1_$__cuda_sm20_div_rn_f64_full)
$__internal_1_$__cuda_sm20_div_rn_f64_full:
[C---:B------:R-:W-:Y:S01]  /*0450*/  FSETP.GEU.AND P0, PT, |R5|.reuse, 1.469367938527859385e-39, PT ;  /* 0x001000000500780b */ /* 0x040fe20003f0e200 */
[----:B------:R-:W-:Y:S01]  /*0460*/  IMAD.MOV.U32 R10, RZ, RZ, 0x1 ;  /* 0x00000001ff0a7424 */ /* 0x000fe200078e00ff */
[----:B------:R-:W-:Y:S01]  /*0470*/  LOP3.LUT R2, R5, 0x800fffff, RZ, 0xc0, !PT ;  /* 0x800fffff05027812 */ /* 0x000fe200078ec0ff */
[----:B------:R-:W-:Y:S01]  /*0480*/  BSSY.RECONVERGENT B2, `(.L_x_78) ;  /* 0x0000055000027945 */ /* 0x000fe20003800200 */
[C---:B------:R-:W-:Y:S02]  /*0490*/  FSETP.GEU.AND P2, PT, |R7|.reuse, 1.469367938527859385e-39, PT ;  /* 0x001000000700780b */ /* 0x040fe40003f4e200 */
[----:B------:R-:W-:Y:S01]  /*04a0*/  LOP3.LUT R3, R2, 0x3ff00000, RZ, 0xfc, !PT ;  /* 0x3ff0000002037812 */ /* 0x000fe200078efcff */
[----:B------:R-:W-:Y:S01]  /*04b0*/  IMAD.MOV.U32 R2, RZ, RZ, R4 ;  /* 0x000000ffff027224 */ /* 0x000fe200078e0004 */
[----:B------:R-:W-:-:S05]  /*04c0*/  LOP3.LUT R12, R7, 0x7ff00000, RZ, 0xc0, !PT ;  /* 0x7ff00000070c7812 */ /* 0x000fca00078ec0ff */
[----:B------:R-:W-:-:S04]  /*04d0*/  @!P0 DMUL R2, R4, 8.98846567431157953865e+307 ;  /* 0x7fe0000004028828 */ /* 0x000fc80000000000 */
[----:B------:R-:W-:Y:S01]  /*04e0*/  @!P2 LOP3.LUT R13, R5, 0x7ff00000, RZ, 0xc0, !PT ;  /* 0x7ff00000050da812 */ /* 0x000fe200078ec0ff */
[----:B------:R-:W-:Y:S01]  /*04f0*/  @!P2 IMAD.MOV.U32 R18, RZ, RZ, RZ ;  /* 0x000000ffff12a224 */ /* 0x000fe200078e00ff */
[----:B------:R-:W0:Y:S02]  /*0500*/  MUFU.RCP64H R11, R3 ;  /* 0x00000003000b7308 */ /* 0x000e240000001800 */
[----:B------:R-:W-:Y:S01]  /*0510*/  @!P2 ISETP.GE.U32.AND P3, PT, R12, R13, PT ;  /* 0x0000000d0c00a20c */ /* 0x000fe20003f66070 */
[----:B------:R-:W-:-:S05]  /*0520*/  IMAD.MOV.U32 R13, RZ, RZ, 0x1ca00000 ;  /* 0x1ca00000ff0d7424 */ /* 0x000fca00078e00ff */
[----:B------:R-:W-:-:S04]  /*0530*/  @!P2 SEL R19, R13, 0x63400000, !P3 ;  /* 0x634000000d13a807 */ /* 0x000fc80005800000 */
[----:B------:R-:W-:-:S04]  /*0540*/  @!P2 LOP3.LUT R19, R19, 0x80000000, R7, 0xf8, !PT ;  /* 0x800000001313a812 */ /* 0x000fc800078ef807 */
[----:B------:R-:W-:Y:S01]  /*0550*/  @!P2 LOP3.LUT R19, R19, 0x100000, RZ, 0xfc, !PT ;  /* 0x001000001313a812 */ /* 0x000fe200078efcff */
[----:B0-----:R-:W-:-:S08]  /*0560*/  DFMA R14, R10, -R2, 1 ;  /* 0x3ff000000a0e742b */ /* 0x001fd00000000802 */
[----:B------:R-:W-:Y:S01]  /*0570*/  DFMA R16, R14, R14, R14 ;  /* 0x0000000e0e10722b */ /* 0x000fe2000000000e */
[----:B------:R-:W-:-:S04]  /*0580*/  LOP3.LUT R15, R5, 0x7ff00000, RZ, 0xc0, !PT ;  /* 0x7ff00000050f7812 */ /* 0x000fc800078ec0ff */
[----:B------:R-:W-:-:S03]  /*0590*/  ISETP.GE.U32.AND P1, PT, R12, R15, PT ;  /* 0x0000000f0c00720c */ /* 0x000fc60003f26070 */
[----:B------:R-:W-:Y:S01]  /*05a0*/  DFMA R16, R10, R16, R10 ;  /* 0x000000100a10722b */ /* 0x000fe2000000000a */
[----:B------:R-:W-:Y:S01]  /*05b0*/  SEL R11, R13, 0x63400000, !P1 ;  /* 0x634000000d0b7807 */ /* 0x000fe20004800000 */
[----:B------:R-:W-:-:S03]  /*05c0*/  IMAD.MOV.U32 R10, RZ, RZ, R6 ;  /* 0x000000ffff0a7224 */ /* 0x000fc600078e0006 */
[----:B------:R-:W-:-:S03]  /*05d0*/  LOP3.LUT R11, R11, 0x800fffff, R7, 0xf8, !PT ;  /* 0x800fffff0b0b7812 */ /* 0x000fc600078ef807 */
[----:B------:R-:W-:-:S03]  /*05e0*/  DFMA R20, R16, -R2, 1 ;  /* 0x3ff000001014742b */ /* 0x000fc60000000802 */
[----:B------:R-:W-:-:S05]  /*05f0*/  @!P2 DFMA R10, R10, 2, -R18 ;  /* 0x400000000a0aa82b */ /* 0x000fca0000000812 */
[----:B------:R-:W-:Y:S01]  /*0600*/  DFMA R16, R16, R20, R16 ;  /* 0x000000141010722b */ /* 0x000fe20000000010 */
[----:B------:R-:W-:Y:S02]  /*0610*/  IMAD.MOV.U32 R21, RZ, RZ, R12 ;  /* 0x000000ffff157224 */ /* 0x000fe400078e000c */
[----:B------:R-:W-:Y:S01]  /*0620*/  IMAD.MOV.U32 R20, RZ, RZ, R15 ;  /* 0x000000ffff147224 */ /* 0x000fe200078e000f */
[----:B------:R-:W-:Y:S02]  /*0630*/  @!P0 LOP3.LUT R20, R3, 0x7ff00000, RZ, 0xc0, !PT ;  /* 0x7ff0000003148812 */ /* 0x000fe400078ec0ff */
[----:B------:R-:W-:Y:S02]  /*0640*/  @!P2 LOP3.LUT R21, R11, 0x7ff00000, RZ, 0xc0, !PT ;  /* 0x7ff000000b15a812 */ /* 0x000fe400078ec0ff */
[----:B------:R-:W-:Y:S01]  /*0650*/  DMUL R18, R16, R10 ;  /* 0x0000000a10127228 */ /* 0x000fe20000000000 */
[----:B------:R-:W-:Y:S02]  /*0660*/  VIADD R23, R20, 0xffffffff ;  /* 0xffffffff14177836 */ /* 0x000fe40000000000 */
[----:B------:R-:W-:-:S05]  /*0670*/  VIADD R22, R21, 0xffffffff ;  /* 0xffffffff15167836 */ /* 0x000fca0000000000 */
[----:B------:R-:W-:Y:S01]  /*0680*/  DFMA R14, R18, -R2, R10 ;  /* 0x80000002120e722b */ /* 0x000fe2000000000a */
[----:B------:R-:W-:-:S04]  /*0690*/  ISETP.GT.U32.AND P0, PT, R22, 0x7feffffe, PT ;  /* 0x7feffffe1600780c */ /* 0x000fc80003f04070 */
[----:B------:R-:W-:-:S03]  /*06a0*/  ISETP.GT.U32.OR P0, PT, R23, 0x7feffffe, P0 ;  /* 0x7feffffe1700780c */ /* 0x000fc60000704470 */
[----:B------:R-:W-:-:S10]  /*06b0*/  DFMA R14, R16, R14, R18 ;  /* 0x0000000e100e722b */ /* 0x000fd40000000012 */
[----:B------:R-:W-:Y:S05]  /*06c0*/  @P0 BRA `(.L_x_79) ;  /* 0x00000000006c0947 */ /* 0x000fea0003800000 */
[----:B------:R-:W-:-:S04]  /*06d0*/  LOP3.LUT R7, R5, 0x7ff00000, RZ, 0xc0, !PT ;  /* 0x7ff0000005077812 */ /* 0x000fc800078ec0ff */
[CC--:B------:R-:W-:Y:S02]  /*06e0*/  VIADDMNMX R6, R12.reuse, -R7.reuse, 0xb9600000, !PT ;  /* 0xb96000000c067446 */ /* 0x0c0fe40007800907 */
[----:B------:R-:W-:Y:S02]  /*06f0*/  ISETP.GE.U32.AND P0, PT, R12, R7, PT ;  /* 0x000000070c00720c */ /* 0x000fe40003f06070 */
[----:B------:R-:W-:Y:S02]  /*0700*/  VIMNMX R6, PT, PT, R6, 0x46a00000, PT ;  /* 0x46a0000006067848 */ /* 0x000fe40003fe0100 */
[----:B------:R-:W-:-:S05]  /*0710*/  SEL R13, R13, 0x63400000, !P0 ;  /* 0x634000000d0d7807 */ /* 0x000fca0004000000 */
[----:B------:R-:W-:Y:S02]  /*0720*/  IMAD.IADD R16, R6, 0x1, -R13 ;  /* 0x0000000106107824 */ /* 0x000fe400078e0a0d */
[----:B------:R-:W-:Y:S02]  /*0730*/  IMAD.MOV.U32 R6, RZ, RZ, RZ ;  /* 0x000000ffff067224 */ /* 0x000fe400078e00ff */
        /* <DEDUP_REMOVED lines=20> */
.L_x_79:
        /* <DEDUP_REMOVED lines=12> */
[----:B------:R-:W-:Y:S02]  /*0940*/  @!P0 IMAD.MOV.U32 R12, RZ, RZ, RZ ;  /* 0x000000ffff0c8224 */ /* 0x000fe400078e00ff */
[----:B------:R-:W-:Y:S02]  /*0950*/  @P0 IMAD.MOV.U32 R12, RZ, RZ, RZ ;  /* 0x000000ffff0c0224 */ /* 0x000fe400078e00ff */
[----:B------:R-:W-:Y:S01]  /*0960*/  @P0 IMAD.MOV.U32 R13, RZ, RZ, R2 ;  /* 0x000000ffff0d0224 */ /* 0x000fe200078e0002 */
[----:B------:R-:W-:Y:S06]  /*0970*/  BRA `(.L_x_80) ;  /* 0x0000000000147947 */ /* 0x000fec0003800000 */
.L_x_82:
[----:B------:R-:W-:Y:S01]  /*0980*/  LOP3.LUT R13, R5, 0x80000, RZ, 0xfc, !PT ;  /* 0x00080000050d7812 */ /* 0x000fe200078efcff */
[----:B------:R-:W-:Y:S01]  /*0990*/  IMAD.MOV.U32 R12, RZ, RZ, R4 ;  /* 0x000000ffff0c7224 */ /* 0x000fe200078e0004 */
[----:B------:R-:W-:Y:S06]  /*09a0*/  BRA `(.L_x_80) ;  /* 0x0000000000087947 */ /* 0x000fec0003800000 */
.L_x_81:
[----:B------:R-:W-:Y:S01]  /*09b0*/  LOP3.LUT R13, R7, 0x80000, RZ, 0xfc, !PT ;  /* 0x00080000070d7812 */ /* 0x000fe200078efcff */
[----:B------:R-:W-:-:S07]  /*09c0*/  IMAD.MOV.U32 R12, RZ, RZ, R6 ;  /* 0x000000ffff0c7224 */ /* 0x000fce00078e0006 */
.L_x_80:
[----:B------:R-:W-:Y:S05]  /*09d0*/  BSYNC.RECONVERGENT B2 ;  /* 0x0000000000027941 */ /* 0x000fea0003800200 */
.L_x_78:
[----:B------:R-:W-:Y:S02]  /*09e0*/  IMAD.MOV.U32 R2, RZ, RZ, R8 ;  /* 0x000000ffff027224 */ /* 0x000fe400078e0008 */
[----:B------:R-:W-:-:S04]  /*09f0*/  IMAD.MOV.U32 R3, RZ, RZ, 0x0 ;  /* 0x00000000ff037424 */ /* 0x000fc800078e00ff */
[----:B------:R-:W-:Y:S05]  /*0a00*/  RET.REL.NODEC R2 `(_Z29sum_dangling_pageranks_kernelPKdPKiPdi) ;  /* 0xfffffff4027c7950 */ /* 0x000fea0003c3ffff */
.L_x_83:
        /* <DEDUP_REMOVED lines=15> */
.L_x_85:


//--------------------- .nv.shared.reserved.0     --------------------------
	.section	.nv.shared.reserved.0,"aw",@nobits
	.weak		__nv_reservedSMEM_offset_0_alias
	.size		__nv_reservedSMEM_offset_0_alias, 0, 64
	.other		__nv_reservedSMEM_offset_0_alias,@"STO_CUDA_RESERVED_SHARED STV_DEFAULT"
__nv_reservedSMEM_offset_0_alias:
	.zero		0
	.zero		64


//--------------------- .nv.shared._Z29sum_dangling_pageranks_kernelPKdPKiPdi --------------------------
	.section	.nv.shared._Z29sum_dangling_pageranks_kernelPKdPKiPdi,"aw",@nobits
	.sectionflags	@""
	.align	8
.nv.shared._Z29sum_dangling_pageranks_kernelPKdPKiPdi:
	.zero		3072


//--------------------- .nv.constant0._Z15pagerank_kernelPKdPdPKiS3_S3_S3_S0_diS0_ --------------------------
	.section	.nv.constant0._Z15pagerank_kernelPKdPdPKiS3_S3_S3_S0_diS0_,"a",@progbits
	.sectionflags	@""
	.align	4
.nv.constant0._Z15pagerank_kernelPKdPdPKiS3_S3_S3_S0_diS0_:
	.zero		976


//--------------------- .nv.constant0._Z29sum_dangling_pageranks_kernelPKdPKiPdi --------------------------
	.section	.nv.constant0._Z29sum_dangling_pageranks_kernelPKdPKiPdi,"a",@progbits
	.sectionflags	@""
	.align	4
.nv.constant0._Z29sum_dangling_pageranks_kernelPKdPKiPdi:
	.zero		924


//--------------------- SYMBOLS --------------------------

	.type		.nv.reservedSmem.offset0,@object
	.size		.nv.reservedSmem.offset0,0x4
	.type		.nv.reservedSmem.cap,@object
	.size		.nv.reservedSmem.cap,0x4
